//
// Generated by NVIDIA NVVM Compiler
//
// Compiler Build ID: CL-36424714
// Cuda compilation tools, release 13.0, V13.0.88
// Based on NVVM 20.0.0
//

.version 9.0
.target sm_100
.address_size 64

	// .globl	_Z11ray_tracingPfiiiiiiii
.func  (.param .align 16 .b8 func_retval0[16]) __internal_trig_reduction_slowpathd
(
	.param .b64 __internal_trig_reduction_slowpathd_param_0
)
;
.global .align 8 .b8 __cudart_i2opi_d[144] = {8, 93, 141, 31, 177, 95, 251, 107, 234, 146, 82, 138, 247, 57, 7, 61, 123, 241, 229, 235, 199, 186, 39, 117, 45, 234, 95, 158, 102, 63, 70, 79, 183, 9, 203, 39, 207, 126, 54, 109, 31, 109, 10, 90, 139, 17, 47, 239, 15, 152, 5, 222, 255, 151, 248, 31, 59, 40, 249, 189, 139, 95, 132, 156, 244, 57, 83, 131, 57, 214, 145, 57, 65, 126, 95, 180, 38, 112, 156, 233, 132, 68, 187, 46, 245, 53, 130, 232, 62, 167, 41, 177, 28, 235, 29, 254, 28, 146, 209, 9, 234, 46, 73, 6, 224, 210, 77, 66, 58, 110, 36, 183, 97, 197, 187, 222, 171, 99, 81, 254, 65, 144, 67, 60, 153, 149, 98, 219, 192, 221, 52, 245, 209, 87, 39, 252, 41, 21, 68, 78, 110, 131, 249, 162};
.global .align 16 .b8 __cudart_sin_cos_coeffs[128] = {70, 210, 176, 44, 241, 229, 90, 190, 146, 227, 172, 105, 227, 29, 199, 62, 161, 98, 219, 25, 160, 1, 42, 191, 24, 8, 17, 17, 17, 17, 129, 63, 84, 85, 85, 85, 85, 85, 197, 191, 0, 0, 0, 0, 0, 0, 0, 0, 0, 0, 0, 0, 0, 0, 0, 0, 100, 129, 253, 32, 131, 255, 168, 189, 40, 133, 239, 193, 167, 238, 33, 62, 217, 230, 6, 142, 79, 126, 146, 190, 233, 188, 221, 25, 160, 1, 250, 62, 71, 93, 193, 22, 108, 193, 86, 191, 81, 85, 85, 85, 85, 85, 165, 63, 0, 0, 0, 0, 0, 0, 224, 191, 0, 0, 0, 0, 0, 0, 240, 63};

.visible .entry _Z11ray_tracingPfiiiiiiii(
	.param .u64 .ptr .align 1 _Z11ray_tracingPfiiiiiiii_param_0,
	.param .u32 _Z11ray_tracingPfiiiiiiii_param_1,
	.param .u32 _Z11ray_tracingPfiiiiiiii_param_2,
	.param .u32 _Z11ray_tracingPfiiiiiiii_param_3,
	.param .u32 _Z11ray_tracingPfiiiiiiii_param_4,
	.param .u32 _Z11ray_tracingPfiiiiiiii_param_5,
	.param .u32 _Z11ray_tracingPfiiiiiiii_param_6,
	.param .u32 _Z11ray_tracingPfiiiiiiii_param_7,
	.param .u32 _Z11ray_tracingPfiiiiiiii_param_8
)
{
	.reg .pred 	%p<15>;
	.reg .b32 	%r<41>;
	.reg .b32 	%f<3>;
	.reg .b64 	%rd<20>;
	.reg .b64 	%fd<143>;

	ld.param.u64 	%rd4, [_Z11ray_tracingPfiiiiiiii_param_0];
	ld.param.u32 	%r9, [_Z11ray_tracingPfiiiiiiii_param_1];
	ld.param.u32 	%r10, [_Z11ray_tracingPfiiiiiiii_param_2];
	ld.param.u32 	%r14, [_Z11ray_tracingPfiiiiiiii_param_3];
	ld.param.u32 	%r15, [_Z11ray_tracingPfiiiiiiii_param_4];
	ld.param.u32 	%r16, [_Z11ray_tracingPfiiiiiiii_param_5];
	ld.param.u32 	%r11, [_Z11ray_tracingPfiiiiiiii_param_6];
	ld.param.u32 	%r12, [_Z11ray_tracingPfiiiiiiii_param_7];
	ld.param.u32 	%r13, [_Z11ray_tracingPfiiiiiiii_param_8];
	cvt.rn.f64.s32 	%fd1, %r16;
	cvt.rn.f64.s32 	%fd2, %r14;
	mov.u32 	%r17, %tid.x;
	mov.u32 	%r18, %ctaid.x;
	mov.u32 	%r19, %ntid.x;
	mad.lo.s32 	%r20, %r18, %r19, %r17;
	mul.lo.s32 	%r21, %r20, 5356812;
	cvt.u64.u32 	%rd19, %r21;
	cvt.rn.f64.s32 	%fd3, %r10;
	neg.s32 	%r22, %r10;
	cvt.rn.f64.s32 	%fd4, %r22;
	mul.lo.s32 	%r23, %r15, %r15;
	cvt.rn.f64.u32 	%fd5, %r23;
	mov.u64 	%rd10, __cudart_sin_cos_coeffs;
$L__BB0_1:
	mov.f64 	%fd24, 0d0000000000000000;
	mov.f64 	%fd25, 0d7FF0000000000000;
	mul.rn.f64 	%fd141, %fd25, %fd24;
	mad.lo.s64 	%rd5, %rd19, 2806196910506780709, 1;
	and.b64  	%rd6, %rd5, 9223372036854775807;
	cvt.rn.f64.u64 	%fd26, %rd6;
	mul.f64 	%fd27, %fd26, 0d3C00000000000000;
	mad.lo.s64 	%rd7, %rd19, -5105260488395614887, 2806196910506780710;
	and.b64  	%rd19, %rd7, 9223372036854775807;
	cvt.rn.f64.u64 	%fd28, %rd19;
	mul.f64 	%fd29, %fd28, 0d3C00000000000000;
	fma.rn.f64 	%fd30, %fd26, 0d3C00000000000000, %fd27;
	mul.f64 	%fd7, %fd30, 0d400921FB54442D18;
	fma.rn.f64 	%fd8, %fd29, 0d4000000000000000, 0dBFF0000000000000;
	mul.f64 	%fd31, %fd8, %fd8;
	mov.f64 	%fd32, 0d3FF0000000000000;
	sub.f64 	%fd33, %fd32, %fd31;
	sqrt.rn.f64 	%fd9, %fd33;
	setp.eq.f64 	%p1, %fd7, 0d7FF0000000000000;
	mov.b32 	%r39, 1;
	@%p1 bra 	$L__BB0_5;
	mul.f64 	%fd34, %fd7, 0d3FE45F306DC9C883;
	cvt.rni.s32.f64 	%r38, %fd34;
	cvt.rn.f64.s32 	%fd35, %r38;
	fma.rn.f64 	%fd36, %fd35, 0dBFF921FB54442D18, %fd7;
	fma.rn.f64 	%fd37, %fd35, 0dBC91A62633145C00, %fd36;
	fma.rn.f64 	%fd141, %fd35, 0dB97B839A252049C0, %fd37;
	setp.ltu.f64 	%p2, %fd7, 0d41E0000000000000;
	@%p2 bra 	$L__BB0_4;
	{ // callseq 0, 0
	.param .b64 param0;
	st.param.f64 	[param0], %fd7;
	.param .align 16 .b8 retval0[16];
	call.uni (retval0), 
	__internal_trig_reduction_slowpathd, 
	(
	param0
	);
	ld.param.f64 	%fd141, [retval0];
	ld.param.b32 	%r38, [retval0+8];
	} // callseq 0
$L__BB0_4:
	add.s32 	%r39, %r38, 1;
$L__BB0_5:
	mov.f64 	%fd39, 0d0000000000000000;
	mov.f64 	%fd40, 0d7FF0000000000000;
	mul.rn.f64 	%fd142, %fd40, %fd39;
	setp.eq.f64 	%p3, %fd7, 0d7FF0000000000000;
	shl.b32 	%r27, %r39, 6;
	cvt.u64.u32 	%rd8, %r27;
	and.b64  	%rd9, %rd8, 64;
	add.s64 	%rd11, %rd10, %rd9;
	mul.rn.f64 	%fd41, %fd141, %fd141;
	and.b32  	%r28, %r39, 1;
	setp.eq.b32 	%p4, %r28, 1;
	selp.f64 	%fd42, 0dBDA8FF8320FD8164, 0d3DE5DB65F9785EBA, %p4;
	ld.global.nc.v2.f64 	{%fd43, %fd44}, [%rd11];
	fma.rn.f64 	%fd45, %fd42, %fd41, %fd43;
	fma.rn.f64 	%fd46, %fd45, %fd41, %fd44;
	ld.global.nc.v2.f64 	{%fd47, %fd48}, [%rd11+16];
	fma.rn.f64 	%fd49, %fd46, %fd41, %fd47;
	fma.rn.f64 	%fd50, %fd49, %fd41, %fd48;
	ld.global.nc.v2.f64 	{%fd51, %fd52}, [%rd11+32];
	fma.rn.f64 	%fd53, %fd50, %fd41, %fd51;
	fma.rn.f64 	%fd54, %fd53, %fd41, %fd52;
	fma.rn.f64 	%fd55, %fd54, %fd141, %fd141;
	fma.rn.f64 	%fd56, %fd54, %fd41, 0d3FF0000000000000;
	selp.f64 	%fd57, %fd56, %fd55, %p4;
	and.b32  	%r29, %r39, 2;
	setp.eq.s32 	%p5, %r29, 0;
	sub.f64 	%fd58, %fd39, %fd57;
	selp.f64 	%fd59, %fd57, %fd58, %p5;
	mul.f64 	%fd15, %fd9, %fd59;
	mov.b32 	%r40, 0;
	@%p3 bra 	$L__BB0_8;
	mul.f64 	%fd60, %fd7, 0d3FE45F306DC9C883;
	cvt.rni.s32.f64 	%r40, %fd60;
	cvt.rn.f64.s32 	%fd61, %r40;
	fma.rn.f64 	%fd62, %fd61, 0dBFF921FB54442D18, %fd7;
	fma.rn.f64 	%fd63, %fd61, 0dBC91A62633145C00, %fd62;
	fma.rn.f64 	%fd142, %fd61, 0dB97B839A252049C0, %fd63;
	setp.ltu.f64 	%p6, %fd7, 0d41E0000000000000;
	@%p6 bra 	$L__BB0_8;
	{ // callseq 1, 0
	.param .b64 param0;
	st.param.f64 	[param0], %fd7;
	.param .align 16 .b8 retval0[16];
	call.uni (retval0), 
	__internal_trig_reduction_slowpathd, 
	(
	param0
	);
	ld.param.f64 	%fd142, [retval0];
	ld.param.b32 	%r40, [retval0+8];
	} // callseq 1
$L__BB0_8:
	shl.b32 	%r31, %r40, 6;
	cvt.u64.u32 	%rd12, %r31;
	and.b64  	%rd13, %rd12, 64;
	add.s64 	%rd15, %rd10, %rd13;
	mul.rn.f64 	%fd65, %fd142, %fd142;
	and.b32  	%r32, %r40, 1;
	setp.eq.b32 	%p7, %r32, 1;
	selp.f64 	%fd66, 0dBDA8FF8320FD8164, 0d3DE5DB65F9785EBA, %p7;
	ld.global.nc.v2.f64 	{%fd67, %fd68}, [%rd15];
	fma.rn.f64 	%fd69, %fd66, %fd65, %fd67;
	fma.rn.f64 	%fd70, %fd69, %fd65, %fd68;
	ld.global.nc.v2.f64 	{%fd71, %fd72}, [%rd15+16];
	fma.rn.f64 	%fd73, %fd70, %fd65, %fd71;
	fma.rn.f64 	%fd74, %fd73, %fd65, %fd72;
	ld.global.nc.v2.f64 	{%fd75, %fd76}, [%rd15+32];
	fma.rn.f64 	%fd77, %fd74, %fd65, %fd75;
	fma.rn.f64 	%fd78, %fd77, %fd65, %fd76;
	fma.rn.f64 	%fd79, %fd78, %fd142, %fd142;
	fma.rn.f64 	%fd80, %fd78, %fd65, 0d3FF0000000000000;
	selp.f64 	%fd81, %fd80, %fd79, %p7;
	and.b32  	%r33, %r40, 2;
	setp.eq.s32 	%p8, %r33, 0;
	mov.f64 	%fd82, 0d0000000000000000;
	sub.f64 	%fd83, %fd82, %fd81;
	selp.f64 	%fd84, %fd81, %fd83, %p8;
	mul.f64 	%fd19, %fd9, %fd84;
	div.rn.f64 	%fd85, %fd2, %fd19;
	mul.f64 	%fd86, %fd15, %fd85;
	mul.f64 	%fd87, %fd8, %fd85;
	mul.f64 	%fd88, %fd19, %fd1;
	fma.rn.f64 	%fd89, %fd15, 0d0000000000000000, %fd88;
	fma.rn.f64 	%fd22, %fd8, 0d0000000000000000, %fd89;
	fma.rn.f64 	%fd90, %fd22, %fd22, %fd5;
	mul.f64 	%fd91, %fd1, %fd1;
	sub.f64 	%fd92, %fd90, %fd91;
	max.f64 	%fd93, %fd86, %fd87;
	setp.gt.f64 	%p9, %fd93, %fd3;
	min.f64 	%fd94, %fd86, %fd87;
	setp.lt.f64 	%p10, %fd94, %fd4;
	or.pred  	%p11, %p10, %p9;
	setp.le.f64 	%p12, %fd92, 0d0000000000000000;
	or.pred  	%p13, %p11, %p12;
	@%p13 bra 	$L__BB0_1;
	cvt.rn.f64.s32 	%fd95, %r13;
	cvt.rn.f64.s32 	%fd96, %r12;
	cvt.rn.f64.s32 	%fd97, %r11;
	cvta.to.global.u64 	%rd16, %rd4;
	sqrt.rn.f64 	%fd98, %fd92;
	sub.f64 	%fd99, %fd22, %fd98;
	mul.f64 	%fd100, %fd15, %fd99;
	mul.f64 	%fd101, %fd19, %fd99;
	mul.f64 	%fd102, %fd8, %fd99;
	sub.f64 	%fd103, %fd101, %fd1;
	mul.f64 	%fd104, %fd103, %fd103;
	fma.rn.f64 	%fd105, %fd100, %fd100, %fd104;
	fma.rn.f64 	%fd106, %fd102, %fd102, %fd105;
	sqrt.rn.f64 	%fd107, %fd106;
	div.rn.f64 	%fd108, %fd100, %fd107;
	div.rn.f64 	%fd109, %fd103, %fd107;
	div.rn.f64 	%fd110, %fd102, %fd107;
	sub.f64 	%fd111, %fd97, %fd100;
	sub.f64 	%fd112, %fd96, %fd101;
	sub.f64 	%fd113, %fd95, %fd102;
	mul.f64 	%fd114, %fd112, %fd112;
	fma.rn.f64 	%fd115, %fd111, %fd111, %fd114;
	fma.rn.f64 	%fd116, %fd113, %fd113, %fd115;
	sqrt.rn.f64 	%fd117, %fd116;
	div.rn.f64 	%fd118, %fd111, %fd117;
	div.rn.f64 	%fd119, %fd112, %fd117;
	div.rn.f64 	%fd120, %fd113, %fd117;
	mul.f64 	%fd121, %fd119, %fd109;
	fma.rn.f64 	%fd122, %fd118, %fd108, %fd121;
	fma.rn.f64 	%fd123, %fd120, %fd110, %fd122;
	setp.lt.f64 	%p14, %fd123, 0d0000000000000000;
	selp.f64 	%fd124, 0d0000000000000000, %fd123, %p14;
	cvt.rn.f64.s32 	%fd125, %r9;
	add.f64 	%fd126, %fd86, %fd3;
	mul.f64 	%fd127, %fd126, %fd125;
	shl.b32 	%r34, %r10, 1;
	cvt.rn.f64.s32 	%fd128, %r34;
	div.rn.f64 	%fd129, %fd127, %fd128;
	mov.f64 	%fd130, 0d3FE0000000000000;
	copysign.f64 	%fd131, %fd129, %fd130;
	add.rz.f64 	%fd132, %fd129, %fd131;
	cvt.rzi.f64.f64 	%fd133, %fd132;
	cvt.rzi.s32.f64 	%r35, %fd133;
	add.f64 	%fd134, %fd87, %fd3;
	mul.f64 	%fd135, %fd134, %fd125;
	div.rn.f64 	%fd136, %fd135, %fd128;
	copysign.f64 	%fd137, %fd136, %fd130;
	add.rz.f64 	%fd138, %fd136, %fd137;
	cvt.rzi.f64.f64 	%fd139, %fd138;
	cvt.rzi.s32.f64 	%r36, %fd139;
	mad.lo.s32 	%r37, %r35, %r9, %r36;
	mul.wide.s32 	%rd17, %r37, 4;
	add.s64 	%rd18, %rd16, %rd17;
	cvt.rn.f32.f64 	%f1, %fd124;
	atom.global.add.f32 	%f2, [%rd18], %f1;
	ret;

}
.func  (.param .align 16 .b8 func_retval0[16]) __internal_trig_reduction_slowpathd(
	.param .b64 __internal_trig_reduction_slowpathd_param_0
)
{
	.local .align 8 .b8 	__local_depot1[40];
	.reg .b64 	%SP;
	.reg .b64 	%SPL;
	.reg .pred 	%p<10>;
	.reg .b32 	%r<47>;
	.reg .b64 	%rd<74>;
	.reg .b64 	%fd<5>;

	mov.u64 	%SPL, __local_depot1;
	ld.param.f64 	%fd4, [__internal_trig_reduction_slowpathd_param_0];
	add.u64 	%rd1, %SPL, 0;
	{
	.reg .b32 %temp; 
	mov.b64 	{%temp, %r1}, %fd4;
	}
	shr.u32 	%r2, %r1, 20;
	and.b32  	%r3, %r2, 2047;
	setp.eq.s32 	%p1, %r3, 2047;
	mov.b32 	%r46, 0;
	@%p1 bra 	$L__BB1_9;
	add.s32 	%r20, %r3, -1024;
	mov.b64 	%rd20, %fd4;
	shl.b64 	%rd2, %rd20, 11;
	shr.u32 	%r4, %r20, 6;
	sub.s32 	%r45, 15, %r4;
	sub.s32 	%r21, 19, %r4;
	setp.lt.u32 	%p2, %r20, 128;
	selp.b32 	%r6, 18, %r21, %p2;
	setp.ge.s32 	%p3, %r45, %r6;
	mov.b64 	%rd70, 0;
	@%p3 bra 	$L__BB1_4;
	add.s32 	%r23, %r6, %r4;
	neg.s32 	%r43, %r23;
	or.b64  	%rd3, %rd2, -9223372036854775808;
	mov.b64 	%rd70, 0;
	mov.b32 	%r42, 0;
	mov.u64 	%rd25, __cudart_i2opi_d;
	mov.u32 	%r44, %r45;
$L__BB1_3:
	.pragma "nounroll";
	mul.wide.s32 	%rd22, %r42, 8;
	add.s64 	%rd23, %rd1, %rd22;
	mul.wide.s32 	%rd24, %r44, 8;
	add.s64 	%rd26, %rd25, %rd24;
	ld.global.nc.u64 	%rd27, [%rd26];
	{
	.reg .u32 %r0, %r1, %r2, %r3, %alo, %ahi, %blo, %bhi, %clo, %chi;
	mov.b64 	{%alo,%ahi}, %rd27;
	mov.b64 	{%blo,%bhi}, %rd3;
	mov.b64 	{%clo,%chi}, %rd70;
	mad.lo.cc.u32 	%r0, %alo, %blo, %clo;
	madc.hi.cc.u32 	%r1, %alo, %blo, %chi;
	madc.hi.u32 	%r2, %alo, %bhi, 0;
	mad.lo.cc.u32 	%r1, %alo, %bhi, %r1;
	madc.hi.cc.u32 	%r2, %ahi, %blo, %r2;
	madc.hi.u32 	%r3, %ahi, %bhi, 0;
	mad.lo.cc.u32 	%r1, %ahi, %blo, %r1;
	madc.lo.cc.u32 	%r2, %ahi, %bhi, %r2;
	addc.u32 	%r3, %r3, 0;
	mov.b64 	%rd28, {%r0,%r1};
	mov.b64 	%rd70, {%r2,%r3};
	}
	st.local.u64 	[%rd23], %rd28;
	add.s32 	%r44, %r44, 1;
	add.s32 	%r43, %r43, 1;
	add.s32 	%r42, %r42, 1;
	setp.ne.s32 	%p4, %r43, -15;
	mov.u32 	%r45, %r6;
	@%p4 bra 	$L__BB1_3;
$L__BB1_4:
	cvt.s64.s32 	%rd29, %r45;
	cvt.u64.u32 	%rd30, %r4;
	add.s64 	%rd31, %rd30, %rd29;
	shl.b64 	%rd32, %rd31, 3;
	add.s64 	%rd33, %rd1, %rd32;
	st.local.u64 	[%rd33+-120], %rd70;
	and.b32  	%r15, %r2, 63;
	ld.local.u64 	%rd72, [%rd1+16];
	ld.local.u64 	%rd71, [%rd1+24];
	setp.eq.s32 	%p5, %r15, 0;
	@%p5 bra 	$L__BB1_6;
	shl.b64 	%rd34, %rd71, %r15;
	shr.u64 	%rd35, %rd72, 1;
	xor.b32  	%r24, %r15, 63;
	shr.u64 	%rd36, %rd35, %r24;
	or.b64  	%rd71, %rd34, %rd36;
	ld.local.u64 	%rd37, [%rd1+8];
	shl.b64 	%rd38, %rd72, %r15;
	shr.u64 	%rd39, %rd37, 1;
	shr.u64 	%rd40, %rd39, %r24;
	or.b64  	%rd72, %rd38, %rd40;
$L__BB1_6:
	and.b32  	%r25, %r1, -2147483648;
	shr.u64 	%rd41, %rd71, 62;
	cvt.u32.u64 	%r26, %rd41;
	mov.b64 	{%r27, %r28}, %rd71;
	mov.b64 	{%r29, %r30}, %rd72;
	shf.l.wrap.b32 	%r31, %r30, %r27, 2;
	shf.l.wrap.b32 	%r32, %r27, %r28, 2;
	mov.b64 	%rd42, {%r31, %r32};
	shl.b64 	%rd43, %rd72, 2;
	shr.u64 	%rd44, %rd42, 63;
	cvt.u32.u64 	%r33, %rd44;
	add.s32 	%r34, %r33, %r26;
	setp.eq.s32 	%p6, %r25, 0;
	neg.s32 	%r35, %r34;
	selp.b32 	%r46, %r34, %r35, %p6;
	setp.gt.s64 	%p7, %rd42, -1;
	mov.b64 	%rd45, 0;
	{
	.reg .u32 %r0, %r1, %r2, %r3, %a0, %a1, %a2, %a3, %b0, %b1, %b2, %b3;
	mov.b64 	{%a0,%a1}, %rd45;
	mov.b64 	{%a2,%a3}, %rd45;
	mov.b64 	{%b0,%b1}, %rd43;
	mov.b64 	{%b2,%b3}, %rd42;
	sub.cc.u32 	%r0, %a0, %b0;
	subc.cc.u32 	%r1, %a1, %b1;
	subc.cc.u32 	%r2, %a2, %b2;
	subc.u32 	%r3, %a3, %b3;
	mov.b64 	%rd46, {%r0,%r1};
	mov.b64 	%rd47, {%r2,%r3};
	}
	xor.b32  	%r36, %r25, -2147483648;
	selp.b64 	%rd73, %rd42, %rd47, %p7;
	selp.b64 	%rd14, %rd43, %rd46, %p7;
	selp.b32 	%r17, %r25, %r36, %p7;
	clz.b64 	%r37, %rd73;
	cvt.u64.u32 	%rd15, %r37;
	setp.eq.s32 	%p8, %r37, 0;
	@%p8 bra 	$L__BB1_8;
	cvt.u32.u64 	%r38, %rd15;
	and.b32  	%r39, %r38, 63;
	shl.b64 	%rd48, %rd73, %r39;
	shr.u64 	%rd49, %rd14, 1;
	not.b32 	%r40, %r38;
	and.b32  	%r41, %r40, 63;
	shr.u64 	%rd50, %rd49, %r41;
	or.b64  	%rd73, %rd48, %rd50;
$L__BB1_8:
	mov.b64 	%rd51, -3958705157555305931;
	{
	.reg .u32 %r0, %r1, %r2, %r3, %alo, %ahi, %blo, %bhi;
	mov.b64 	{%alo,%ahi}, %rd73;
	mov.b64 	{%blo,%bhi}, %rd51;
	mul.lo.u32 	%r0, %alo, %blo;
	mul.hi.u32 	%r1, %alo, %blo;
	mad.lo.cc.u32 	%r1, %alo, %bhi, %r1;
	madc.hi.u32 	%r2, %alo, %bhi, 0;
	mad.lo.cc.u32 	%r1, %ahi, %blo, %r1;
	madc.hi.cc.u32 	%r2, %ahi, %blo, %r2;
	madc.hi.u32 	%r3, %ahi, %bhi, 0;
	mad.lo.cc.u32 	%r2, %ahi, %bhi, %r2;
	addc.u32 	%r3, %r3, 0;
	mov.b64 	%rd52, {%r0,%r1};
	mov.b64 	%rd53, {%r2,%r3};
	}
	setp.gt.s64 	%p9, %rd53, 0;
	{
	.reg .u32 %r0, %r1, %r2, %r3, %a0, %a1, %a2, %a3, %b0, %b1, %b2, %b3;
	mov.b64 	{%a0,%a1}, %rd52;
	mov.b64 	{%a2,%a3}, %rd53;
	mov.b64 	{%b0,%b1}, %rd52;
	mov.b64 	{%b2,%b3}, %rd53;
	add.cc.u32 	%r0, %a0, %b0;
	addc.cc.u32 	%r1, %a1, %b1;
	addc.cc.u32 	%r2, %a2, %b2;
	addc.u32 	%r3, %a3, %b3;
	mov.b64 	%rd54, {%r0,%r1};
	mov.b64 	%rd55, {%r2,%r3};
	}
	selp.b64 	%rd56, %rd55, %rd53, %p9;
	selp.s64 	%rd57, -1, 0, %p9;
	sub.s64 	%rd58, %rd57, %rd15;
	cvt.u64.u32 	%rd59, %r17;
	shl.b64 	%rd60, %rd59, 32;
	add.s64 	%rd61, %rd56, 1;
	shr.u64 	%rd62, %rd61, 10;
	add.s64 	%rd63, %rd62, 1;
	shr.u64 	%rd64, %rd63, 1;
	shl.b64 	%rd65, %rd58, 52;
	add.s64 	%rd66, %rd65, %rd64;
	add.s64 	%rd67, %rd66, 4602678819172646912;
	or.b64  	%rd68, %rd67, %rd60;
	mov.b64 	%fd4, %rd68;
$L__BB1_9:
	st.param.f64 	[func_retval0], %fd4;
	st.param.b32 	[func_retval0+8], %r46;
	ret;

}


// ===== COMPILED SASS (sm_100) =====

	.target	sm_100

	.elftype	@"ET_EXEC"


//--------------------- .note.nv.tkinfo           --------------------------
	.section	.note.nv.tkinfo,"",@"SHT_NOTE"
	.sectionflags	@"SHF_NOTE_NV_TKINFO"
	.tkinfo
        /*0018*/ 	.word	0x00000002
        /*0030*/ 	.string	""
        /*0030*/ 	.string	"ptxas"
        /*0030*/ 	.string	"Cuda compilation tools, release 13.0, V13.0.88"
        /*0030*/ 	.string	"Build cuda_13.0.r13.0/compiler.36424714_0"
        /*0030*/ 	.string	"-arch sm_100 -m 64 "



//--------------------- .note.nv.cuinfo           --------------------------
	.section	.note.nv.cuinfo,"",@"SHT_NOTE"
	.sectionflags	@"SHF_NOTE_NV_CUINFO"
        /*0018*/ 	.short	0x0002
        /*001a*/ 	.short	0x0064
        /*001c*/ 	.short	0x0082
	.zero		2


//--------------------- .nv.info                  --------------------------
	.section	.nv.info,"",@"SHT_CUDA_INFO"
	.align	4


	//----- nvinfo : EIATTR_REGCOUNT
	.align		4
        /*0000*/ 	.byte	0x04, 0x2f
        /*0002*/ 	.short	(.L_3 - .L_2)
	.align		4
.L_2:
        /*0004*/ 	.word	index@(_Z11ray_tracingPfiiiiiiii)
        /*0008*/ 	.word	0x00000032


	//----- nvinfo : EIATTR_FRAME_SIZE
	.align		4
.L_3:
        /*000c*/ 	.byte	0x04, 0x11
        /*000e*/ 	.short	(.L_5 - .L_4)
	.align		4
.L_4:
        /*0010*/ 	.word	index@($_Z11ray_tracingPfiiiiiiii$__internal_trig_reduction_slowpathd)
        /*0014*/ 	.word	0x00000028


	//----- nvinfo : EIATTR_FRAME_SIZE
	.align		4
.L_5:
        /*0018*/ 	.byte	0x04, 0x11
        /*001a*/ 	.short	(.L_7 - .L_6)
	.align		4
.L_6:
        /*001c*/ 	.word	index@($__internal_1_$__cuda_sm20_dsqrt_rn_f64_mediumpath_v1)
        /*0020*/ 	.word	0x00000028


	//----- nvinfo : EIATTR_FRAME_SIZE
	.align		4
.L_7:
        /*0024*/ 	.byte	0x04, 0x11
        /*0026*/ 	.short	(.L_9 - .L_8)
	.align		4
.L_8:
        /*0028*/ 	.word	index@($__internal_0_$__cuda_sm20_div_rn_f64_full)
        /*002c*/ 	.word	0x00000028


	//----- nvinfo : EIATTR_FRAME_SIZE
	.align		4
.L_9:
        /*0030*/ 	.byte	0x04, 0x11
        /*0032*/ 	.short	(.L_11 - .L_10)
	.align		4
.L_10:
        /*0034*/ 	.word	index@(_Z11ray_tracingPfiiiiiiii)
        /*0038*/ 	.word	0x00000028


	//----- nvinfo : EIATTR_MIN_STACK_SIZE
	.align		4
.L_11:
        /*003c*/ 	.byte	0x04, 0x12
        /*003e*/ 	.short	(.L_13 - .L_12)
	.align		4
.L_12:
        /*0040*/ 	.word	index@(_Z11ray_tracingPfiiiiiiii)
        /*0044*/ 	.word	0x00000028
.L_13:


//--------------------- .nv.compat                --------------------------
	.section	.nv.compat,"",@"SHT_CUDA_COMPAT_INFO"
	.align	4
        /*0000*/ 	.byte	0x02, 0x09, 0x00, 0x00, 0x02, 0x02, 0x01, 0x00, 0x02, 0x05, 0x05, 0x00, 0x03, 0x07, 0x01, 0x01
        /*0010*/ 	.byte	0x02, 0x03, 0x00, 0x00, 0x02, 0x06, 0x01, 0x00, 0x04, 0x0b, 0x08, 0x00, 0x01, 0x00, 0x00, 0x00
        /*0020*/ 	.byte	0x00, 0x00, 0x00, 0x00


//--------------------- .nv.info._Z11ray_tracingPfiiiiiiii --------------------------
	.section	.nv.info._Z11ray_tracingPfiiiiiiii,"",@"SHT_CUDA_INFO"
	.sectionflags	@""
	.align	4


	//----- nvinfo : EIATTR_CUDA_API_VERSION
	.align		4
        /*0000*/ 	.byte	0x04, 0x37
        /*0002*/ 	.short	(.L_15 - .L_14)
.L_14:
        /*0004*/ 	.word	0x00000082


	//----- nvinfo : EIATTR_KPARAM_INFO
	.align		4
.L_15:
        /*0008*/ 	.byte	0x04, 0x17
        /*000a*/ 	.short	(.L_17 - .L_16)
.L_16:
        /*000c*/ 	.word	0x00000000
        /*0010*/ 	.short	0x0008
        /*0012*/ 	.short	0x0024
        /*0014*/ 	.byte	0x00, 0xf0, 0x11, 0x00


	//----- nvinfo : EIATTR_KPARAM_INFO
	.align		4
.L_17:
        /*0018*/ 	.byte	0x04, 0x17
        /*001a*/ 	.short	(.L_19 - .L_18)
.L_18:
        /*001c*/ 	.word	0x00000000
        /*0020*/ 	.short	0x0007
        /*0022*/ 	.short	0x0020
        /*0024*/ 	.byte	0x00, 0xf0, 0x11, 0x00


	//----- nvinfo : EIATTR_KPARAM_INFO
	.align		4
.L_19:
        /*0028*/ 	.byte	0x04, 0x17
        /*002a*/ 	.short	(.L_21 - .L_20)
.L_20:
        /*002c*/ 	.word	0x00000000
        /*0030*/ 	.short	0x0006
        /*0032*/ 	.short	0x001c
        /*0034*/ 	.byte	0x00, 0xf0, 0x11, 0x00


	//----- nvinfo : EIATTR_KPARAM_INFO
	.align		4
.L_21:
        /*0038*/ 	.byte	0x04, 0x17
        /*003a*/ 	.short	(.L_23 - .L_22)
.L_22:
        /*003c*/ 	.word	0x00000000
        /*0040*/ 	.short	0x0005
        /*0042*/ 	.short	0x0018
        /*0044*/ 	.byte	0x00, 0xf0, 0x11, 0x00


	//----- nvinfo : EIATTR_KPARAM_INFO
	.align		4
.L_23:
        /*0048*/ 	.byte	0x04, 0x17
        /*004a*/ 	.short	(.L_25 - .L_24)
.L_24:
        /*004c*/ 	.word	0x00000000
        /*0050*/ 	.short	0x0004
        /*0052*/ 	.short	0x0014
        /*0054*/ 	.byte	0x00, 0xf0, 0x11, 0x00


	//----- nvinfo : EIATTR_KPARAM_INFO
	.align		4
.L_25:
        /*0058*/ 	.byte	0x04, 0x17
        /*005a*/ 	.short	(.L_27 - .L_26)
.L_26:
        /*005c*/ 	.word	0x00000000
        /*0060*/ 	.short	0x0003
        /*0062*/ 	.short	0x0010
        /*0064*/ 	.byte	0x00, 0xf0, 0x11, 0x00


	//----- nvinfo : EIATTR_KPARAM_INFO
	.align		4
.L_27:
        /*0068*/ 	.byte	0x04, 0x17
        /*006a*/ 	.short	(.L_29 - .L_28)
.L_28:
        /*006c*/ 	.word	0x00000000
        /*0070*/ 	.short	0x0002
        /*0072*/ 	.short	0x000c
        /*0074*/ 	.byte	0x00, 0xf0, 0x11, 0x00


	//----- nvinfo : EIATTR_KPARAM_INFO
	.align		4
.L_29:
        /*0078*/ 	.byte	0x04, 0x17
        /*007a*/ 	.short	(.L_31 - .L_30)
.L_30:
        /*007c*/ 	.word	0x00000000
        /*0080*/ 	.short	0x0001
        /*0082*/ 	.short	0x0008
        /*0084*/ 	.byte	0x00, 0xf0, 0x11, 0x00


	//----- nvinfo : EIATTR_KPARAM_INFO
	.align		4
.L_31:
        /*0088*/ 	.byte	0x04, 0x17
        /*008a*/ 	.short	(.L_33 - .L_32)
.L_32:
        /*008c*/ 	.word	0x00000000
        /*0090*/ 	.short	0x0000
        /*0092*/ 	.short	0x0000
        /*0094*/ 	.byte	0x00, 0xf5, 0x21, 0x00


	//----- nvinfo : EIATTR_SPARSE_MMA_MASK
	.align		4
.L_33:
        /*0098*/ 	.byte	0x03, 0x50
        /*009a*/ 	.short	0x0000


	//----- nvinfo : EIATTR_MAXREG_COUNT
	.align		4
        /*009c*/ 	.byte	0x03, 0x1b
        /*009e*/ 	.short	0x00ff


	//----- nvinfo : EIATTR_MERCURY_ISA_VERSION
	.align		4
        /*00a0*/ 	.byte	0x03, 0x5f
        /*00a2*/ 	.short	0x0101


	//----- nvinfo : EIATTR_VRC_CTA_INIT_COUNT
	.align		4
        /*00a4*/ 	.byte	0x02, 0x4a
	.zero		1
	.zero		1


	//----- nvinfo : EIATTR_EXIT_INSTR_OFFSETS
	.align		4
        /*00a8*/ 	.byte	0x04, 0x1c
        /*00aa*/ 	.short	(.L_35 - .L_34)


	//   ....[0]....
.L_34:
        /*00ac*/ 	.word	0x000023e0


	//----- nvinfo : EIATTR_CRS_STACK_SIZE
	.align		4
.L_35:
        /*00b0*/ 	.byte	0x04, 0x1e
        /*00b2*/ 	.short	(.L_37 - .L_36)
.L_36:
        /*00b4*/ 	.word	0x00000000


	//----- nvinfo : EIATTR_CBANK_PARAM_SIZE
	.align		4
.L_37:
        /*00b8*/ 	.byte	0x03, 0x19
        /*00ba*/ 	.short	0x0028


	//----- nvinfo : EIATTR_PARAM_CBANK
	.align		4
        /*00bc*/ 	.byte	0x04, 0x0a
        /*00be*/ 	.short	(.L_39 - .L_38)
	.align		4
.L_38:
        /*00c0*/ 	.word	index@(.nv.constant0._Z11ray_tracingPfiiiiiiii)
        /*00c4*/ 	.short	0x0380
        /*00c6*/ 	.short	0x0028


	//----- nvinfo : EIATTR_SW_WAR
	.align		4
.L_39:
        /*00c8*/ 	.byte	0x04, 0x36
        /*00ca*/ 	.short	(.L_41 - .L_40)
.L_40:
        /*00cc*/ 	.word	0x00000008
.L_41:


//--------------------- .nv.callgraph             --------------------------
	.section	.nv.callgraph,"",@"SHT_CUDA_CALLGRAPH"
	.align	4
	.sectionentsize	8
	.align		4
        /*0000*/ 	.word	0x00000000
	.align		4
        /*0004*/ 	.word	0xffffffff
	.align		4
        /*0008*/ 	.word	0x00000000
	.align		4
        /*000c*/ 	.word	0xfffffffe
	.align		4
        /*0010*/ 	.word	0x00000000
	.align		4
        /*0014*/ 	.word	0xfffffffd
	.align		4
        /*0018*/ 	.word	0x00000000
	.align		4
        /*001c*/ 	.word	0xfffffffc


//--------------------- .nv.constant4             --------------------------
	.section	.nv.constant4,"a",@progbits
	.align	8
	.align		8
.nv.constant4:
        /*0000*/ 	.dword	__cudart_i2opi_d
	.align		8
        /*0008*/ 	.dword	__cudart_sin_cos_coeffs


//--------------------- .text._Z11ray_tracingPfiiiiiiii --------------------------
	.section	.text._Z11ray_tracingPfiiiiiiii,"ax",@progbits
	.align	128
        .global         _Z11ray_tracingPfiiiiiiii
        .type           _Z11ray_tracingPfiiiiiiii,@function
        .size           _Z11ray_tracingPfiiiiiiii,(.L_x_53 - _Z11ray_tracingPfiiiiiiii)
        .other          _Z11ray_tracingPfiiiiiiii,@"STO_CUDA_ENTRY STV_DEFAULT"
_Z11ray_tracingPfiiiiiiii:
.text._Z11ray_tracingPfiiiiiiii:
[----:B------:R-:W0:Y:S01]  /*0000*/  LDC R1, c[0x0][0x37c] ;  /* 0x0000df00ff017b82 */ /* 0x000e220000000800 */
[----:B------:R-:W1:Y:S01]  /*0010*/  LDCU UR4, c[0x0][0x398] ;  /* 0x00007300ff0477ac */ /* 0x000e620008000800 */
[----:B------:R-:W2:Y:S06]  /*0020*/  S2R R4, SR_TID.X ;  /* 0x0000000000047919 */ /* 0x000eac0000002100 */
[----:B------:R-:W2:Y:S01]  /*0030*/  S2UR UR5, SR_CTAID.X ;  /* 0x00000000000579c3 */ /* 0x000ea20000002500 */
[----:B------:R-:W-:Y:S01]  /*0040*/  BSSY.RECONVERGENT B0, `(.L_x_0) ;  /* 0x00000f0000007945 */ /* 0x000fe20003800200 */
[----:B------:R-:W3:Y:S01]  /*0050*/  LDCU.64 UR6, c[0x0][0x390] ;  /* 0x00007200ff0677ac */ /* 0x000ee20008000a00 */
[----:B0-----:R-:W-:-:S02]  /*0060*/  VIADD R1, R1, 0xffffffd8 ;  /* 0xffffffd801017836 */ /* 0x001fc40000000000 */
[----:B------:R-:W-:Y:S01]  /*0070*/  IMAD.MOV.U32 R5, RZ, RZ, RZ ;  /* 0x000000ffff057224 */ /* 0x000fe200078e00ff */
[----:B------:R-:W0:Y:S02]  /*0080*/  LDCU UR8, c[0x0][0x38c] ;  /* 0x00007180ff0877ac */ /* 0x000e240008000800 */
[----:B------:R-:W2:Y:S01]  /*0090*/  LDC R3, c[0x0][0x360] ;  /* 0x0000d800ff037b82 */ /* 0x000ea20000000800 */
[----:B-1----:R-:W1:Y:S01]  /*00a0*/  I2F.F64 R22, UR4 ;  /* 0x0000000400167d12 */ /* 0x002e620008201c00 */
[----:B---3--:R-:W-:-:S07]  /*00b0*/  UIMAD UR4, UR7, UR7, URZ ;  /* 0x00000007070472a4 */ /* 0x008fce000f8e02ff */
[----:B------:R-:W3:Y:S01]  /*00c0*/  I2F.F64 R20, UR6 ;  /* 0x0000000600147d12 */ /* 0x000ee20008201c00 */
[----:B0-----:R-:W-:-:S07]  /*00d0*/  UIADD3 UR6, UPT, UPT, -UR8, URZ, URZ ;  /* 0x000000ff08067290 */ /* 0x001fce000fffe1ff */
[----:B------:R-:W0:Y:S01]  /*00e0*/  I2F.F64.U32 R6, UR4 ;  /* 0x0000000400067d12 */ /* 0x000e220008201800 */
[----:B--2---:R-:W-:-:S04]  /*00f0*/  IMAD R4, R3, UR5, R4 ;  /* 0x0000000503047c24 */ /* 0x004fc8000f8e0204 */
[----:B------:R-:W-:-:S03]  /*0100*/  IMAD R4, R4, 0x51bd0c, RZ ;  /* 0x0051bd0c04047824 */ /* 0x000fc600078e02ff */
[----:B------:R-:W2:Y:S01]  /*0110*/  I2F.F64 R16, UR8 ;  /* 0x0000000800107d12 */ /* 0x000ea20008201c00 */
[----:B------:R-:W4:Y:S07]  /*0120*/  LDCU.64 UR8, c[0x4][0x8] ;  /* 0x01000100ff0877ac */ /* 0x000f2e0008000a00 */
[----:B------:R-:W0:Y:S01]  /*0130*/  I2F.F64 R18, UR6 ;  /* 0x0000000600127d12 */ /* 0x000e220008201c00 */
[----:B-1-3--:R-:W0:Y:S02]  /*0140*/  LDCU.64 UR6, c[0x0][0x358] ;  /* 0x00006b00ff0677ac */ /* 0x00ae240008000a00 */
.L_x_11:
[----:B------:R-:W-:Y:S01]  /*0150*/  IMAD R9, R5, 0x77579559, RZ ;  /* 0x7757955905097824 */ /* 0x000fe200078e02ff */
[----:B------:R-:W-:Y:S01]  /*0160*/  MOV R8, 0x0 ;  /* 0x0000000000087802 */ /* 0x000fe20000000f00 */
[----:B------:R-:W-:Y:S01]  /*0170*/  IMAD.MOV.U32 R2, RZ, RZ, -0x1b71d7da ;  /* 0xe48e2826ff027424 */ /* 0x000fe200078e00ff */
[----:B------:R-:W-:Y:S01]  /*0180*/  UMOV UR4, 0x54442d18 ;  /* 0x54442d1800047882 */ /* 0x000fe20000000000 */
[----:B------:R-:W-:Y:S01]  /*0190*/  IMAD.MOV.U32 R3, RZ, RZ, 0x26f19d38 ;  /* 0x26f19d38ff037424 */ /* 0x000fe200078e00ff */
[----:B------:R-:W-:Y:S01]  /*01a0*/  UMOV UR5, 0x400921fb ;  /* 0x400921fb00057882 */ /* 0x000fe20000000000 */
[C---:B------:R-:W-:Y:S01]  /*01b0*/  IMAD R9, R4.reuse, -0x46d9875e, R9 ;  /* 0xb92678a204097824 */ /* 0x040fe200078e0209 */
[----:B------:R-:W-:Y:S01]  /*01c0*/  BSSY.RECONVERGENT B1, `(.L_x_1) ;  /* 0x0000031000017945 */ /* 0x000fe20003800200 */
[----:B------:R-:W-:Y:S01]  /*01d0*/  IMAD.WIDE.U32 R2, R4, 0x77579559, R2 ;  /* 0x7757955904027825 */ /* 0x000fe200078e0002 */
[----:B------:R-:W-:-:S03]  /*01e0*/  DMUL R28, RZ, +INF ;  /* 0x7ff00000ff1c7828 */ /* 0x000fc60000000000 */
[----:B------:R-:W-:Y:S02]  /*01f0*/  IMAD.IADD R0, R3, 0x1, R9 ;  /* 0x0000000103007824 */ /* 0x000fe400078e0209 */
[----:B------:R-:W-:Y:S02]  /*0200*/  IMAD.MOV.U32 R24, RZ, RZ, 0x1 ;  /* 0x00000001ff187424 */ /* 0x000fe400078e00ff */
[----:B------:R-:W-:Y:S02]  /*0210*/  IMAD.MOV.U32 R25, RZ, RZ, 0x0 ;  /* 0x00000000ff197424 */ /* 0x000fe400078e00ff */
[----:B------:R-:W-:Y:S01]  /*0220*/  IMAD R3, R5, -0x1b71d7db, RZ ;  /* 0xe48e282505037824 */ /* 0x000fe200078e02ff */
[----:B------:R-:W-:Y:S01]  /*0230*/  LOP3.LUT R5, R0, 0x7fffffff, RZ, 0xc0, !PT ;  /* 0x7fffffff00057812 */ /* 0x000fe200078ec0ff */
[----:B------:R-:W-:-:S04]  /*0240*/  IMAD.WIDE.U32 R24, R4, -0x1b71d7db, R24 ;  /* 0xe48e282504187825 */ /* 0x000fc800078e0018 */
[----:B------:R-:W-:Y:S02]  /*0250*/  IMAD R15, R4, 0x26f19d38, R3 ;  /* 0x26f19d38040f7824 */ /* 0x000fe400078e0203 */
[----:B------:R-:W-:Y:S02]  /*0260*/  IMAD.MOV.U32 R4, RZ, RZ, R2 ;  /* 0x000000ffff047224 */ /* 0x000fe400078e0002 */
[----:B------:R-:W-:Y:S02]  /*0270*/  IMAD.MOV.U32 R9, RZ, RZ, 0x40000000 ;  /* 0x40000000ff097424 */ /* 0x000fe400078e00ff */
[----:B------:R-:W1:Y:S01]  /*0280*/  I2F.F64.U64 R2, R4 ;  /* 0x0000000400027312 */ /* 0x000e620000301800 */
[----:B------:R-:W-:Y:S02]  /*0290*/  IMAD.IADD R0, R25, 0x1, R15 ;  /* 0x0000000119007824 */ /* 0x000fe400078e020f */
[----:B------:R-:W-:Y:S02]  /*02a0*/  IMAD.MOV.U32 R26, RZ, RZ, 0x0 ;  /* 0x00000000ff1a7424 */ /* 0x000fe400078e00ff */
[----:B------:R-:W-:Y:S01]  /*02b0*/  IMAD.MOV.U32 R27, RZ, RZ, 0x3fd80000 ;  /* 0x3fd80000ff1b7424 */ /* 0x000fe200078e00ff */
[----:B-1----:R-:W-:-:S08]  /*02c0*/  DMUL R2, R2, 1.084202172485504434e-19 ;  /* 0x3c00000002027828 */ /* 0x002fd00000000000 */
[----:B------:R-:W-:-:S08]  /*02d0*/  DFMA R2, R2, R8, -1 ;  /* 0xbff000000202742b */ /* 0x000fd00000000008 */
[----:B------:R-:W-:-:S06]  /*02e0*/  DFMA R12, -R2, R2, 1 ;  /* 0x3ff00000020c742b */ /* 0x000fcc0000000102 */
[----:B------:R-:W1:Y:S04]  /*02f0*/  MUFU.RSQ64H R9, R13 ;  /* 0x0000000d00097308 */ /* 0x000e680000001c00 */
[----:B------:R-:W-:-:S05]  /*0300*/  VIADD R8, R13, 0xfcb00000 ;  /* 0xfcb000000d087836 */ /* 0x000fca0000000000 */
[----:B------:R-:W-:Y:S01]  /*0310*/  ISETP.GE.U32.AND P0, PT, R8, 0x7ca00000, PT ;  /* 0x7ca000000800780c */ /* 0x000fe20003f06070 */
[----:B-1----:R-:W-:-:S08]  /*0320*/  DMUL R10, R8, R8 ;  /* 0x00000008080a7228 */ /* 0x002fd00000000000 */
[----:B------:R-:W-:Y:S01]  /*0330*/  DFMA R14, R12, -R10, 1 ;  /* 0x3ff000000c0e742b */ /* 0x000fe2000000080a */
[----:B------:R-:W-:Y:S01]  /*0340*/  LOP3.LUT R11, R0, 0x7fffffff, RZ, 0xc0, !PT ;  /* 0x7fffffff000b7812 */ /* 0x000fe200078ec0ff */
[----:B------:R-:W-:-:S06]  /*0350*/  IMAD.MOV.U32 R10, RZ, RZ, R24 ;  /* 0x000000ffff0a7224 */ /* 0x000fcc00078e0018 */
[----:B------:R-:W-:Y:S01]  /*0360*/  DFMA R24, R14, R26, 0.5 ;  /* 0x3fe000000e18742b */ /* 0x000fe2000000001a */
[----:B------:R-:W1:Y:S01]  /*0370*/  I2F.F64.U64 R10, R10 ;  /* 0x0000000a000a7312 */ /* 0x000e620000301800 */
[----:B------:R-:W-:-:S08]  /*0380*/  DMUL R14, R8, R14 ;  /* 0x0000000e080e7228 */ /* 0x000fd00000000000 */
[----:B------:R-:W-:Y:S02]  /*0390*/  DFMA R34, R24, R14, R8 ;  /* 0x0000000e1822722b */ /* 0x000fe40000000008 */
[----:B-1----:R-:W-:-:S06]  /*03a0*/  DMUL R14, R10, 1.084202172485504434e-19 ;  /* 0x3c0000000a0e7828 */ /* 0x002fcc0000000000 */
[----:B------:R-:W-:Y:S02]  /*03b0*/  DMUL R26, R12, R34 ;  /* 0x000000220c1a7228 */ /* 0x000fe40000000000 */
[----:B------:R-:W-:Y:S01]  /*03c0*/  VIADD R25, R35, 0xfff00000 ;  /* 0xfff0000023197836 */ /* 0x000fe20000000000 */
[----:B------:R-:W-:Y:S01]  /*03d0*/  MOV R24, R34 ;  /* 0x0000002200187202 */ /* 0x000fe20000000f00 */
[----:B------:R-:W-:-:S04]  /*03e0*/  DFMA R14, R10, 1.084202172485504434e-19, R14 ;  /* 0x3c0000000a0e782b */ /* 0x000fc8000000000e */
[----:B------:R-:W-:-:S04]  /*03f0*/  DFMA R10, R26, -R26, R12 ;  /* 0x8000001a1a0a722b */ /* 0x000fc8000000000c */
[----:B------:R-:W-:-:S04]  /*0400*/  DMUL R32, R14, UR4 ;  /* 0x000000040e207c28 */ /* 0x000fc80008000000 */
[----:B------:R-:W-:Y:S01]  /*0410*/  DFMA R30, R10, R24, R26 ;  /* 0x000000180a1e722b */ /* 0x000fe2000000001a */
[----:B------:R-:W-:Y:S10]  /*0420*/  @!P0 BRA `(.L_x_2) ;  /* 0x0000000000288947 */ /* 0x000ff40003800000 */
[----:B------:R-:W-:Y:S01]  /*0430*/  IMAD.MOV.U32 R14, RZ, RZ, R12 ;  /* 0x000000ffff0e7224 */ /* 0x000fe200078e000c */
[----:B------:R-:W-:Y:S01]  /*0440*/  MOV R30, 0x4b0 ;  /* 0x000004b0001e7802 */ /* 0x000fe20000000f00 */
[----:B------:R-:W-:Y:S02]  /*0450*/  IMAD.MOV.U32 R12, RZ, RZ, R10 ;  /* 0x000000ffff0c7224 */ /* 0x000fe400078e000a */
[----:B------:R-:W-:Y:S02]  /*0460*/  IMAD.MOV.U32 R15, RZ, RZ, R34 ;  /* 0x000000ffff0f7224 */ /* 0x000fe400078e0022 */
[----:B------:R-:W-:Y:S02]  /*0470*/  IMAD.MOV.U32 R10, RZ, RZ, R26 ;  /* 0x000000ffff0a7224 */ /* 0x000fe400078e001a */
[----:B------:R-:W-:Y:S02]  /*0480*/  IMAD.MOV.U32 R9, RZ, RZ, R27 ;  /* 0x000000ffff097224 */ /* 0x000fe400078e001b */
[----:B------:R-:W-:-:S07]  /*0490*/  IMAD.MOV.U32 R0, RZ, RZ, R25 ;  /* 0x000000ffff007224 */ /* 0x000fce00078e0019 */
[----:B0-2-4-:R-:W-:Y:S05]  /*04a0*/  CALL.REL.NOINC `($__internal_1_$__cuda_sm20_dsqrt_rn_f64_mediumpath_v1) ;  /* 0x0000002400687944 */ /* 0x015fea0003c00000 */
[----:B------:R-:W-:Y:S01]  /*04b0*/  IMAD.MOV.U32 R30, RZ, RZ, R31 ;  /* 0x000000ffff1e7224 */ /* 0x000fe200078e001f */
[----:B------:R-:W-:-:S07]  /*04c0*/  MOV R31, R0 ;  /* 0x00000000001f7202 */ /* 0x000fce0000000f00 */
.L_x_2:
[----:B0---4-:R-:W-:Y:S05]  /*04d0*/  BSYNC.RECONVERGENT B1 ;  /* 0x0000000000017941 */ /* 0x011fea0003800200 */
.L_x_1:
[----:B------:R-:W-:Y:S01]  /*04e0*/  DSETP.NEU.AND P0, PT, R32, +INF , PT ;  /* 0x7ff000002000742a */ /* 0x000fe20003f0d000 */
[----:B------:R-:W-:Y:S01]  /*04f0*/  BSSY.RECONVERGENT B1, `(.L_x_3) ;  /* 0x000001c000017945 */ /* 0x000fe20003800200 */
[----:B------:R-:W-:-:S12]  /*0500*/  IMAD.MOV.U32 R0, RZ, RZ, 0x1 ;  /* 0x00000001ff007424 */ /* 0x000fd800078e00ff */
[----:B------:R-:W-:Y:S05]  /*0510*/  @!P0 BRA `(.L_x_4) ;  /* 0x0000000000648947 */ /* 0x000fea0003800000 */
[----:B------:R-:W-:Y:S01]  /*0520*/  UMOV UR4, 0x6dc9c883 ;  /* 0x6dc9c88300047882 */ /* 0x000fe20000000000 */
[----:B------:R-:W-:Y:S01]  /*0530*/  UMOV UR5, 0x3fe45f30 ;  /* 0x3fe45f3000057882 */ /* 0x000fe20000000000 */
[C---:B------:R-:W-:Y:S01]  /*0540*/  DSETP.GE.AND P0, PT, R32.reuse, 2.14748364800000000000e+09, PT ;  /* 0x41e000002000742a */ /* 0x040fe20003f06000 */
[----:B------:R-:W-:Y:S01]  /*0550*/  BSSY.RECONVERGENT B2, `(.L_x_5) ;  /* 0x0000014000027945 */ /* 0x000fe20003800200 */
[----:B------:R-:W-:Y:S01]  /*0560*/  DMUL R8, R32, UR4 ;  /* 0x0000000420087c28 */ /* 0x000fe20008000000 */
[----:B------:R-:W-:Y:S01]  /*0570*/  UMOV UR4, 0x54442d18 ;  /* 0x54442d1800047882 */ /* 0x000fe20000000000 */
[----:B------:R-:W-:-:S04]  /*0580*/  UMOV UR5, 0x3ff921fb ;  /* 0x3ff921fb00057882 */ /* 0x000fc80000000000 */
[----:B------:R-:W0:Y:S08]  /*0590*/  F2I.F64 R0, R8 ;  /* 0x0000000800007311 */ /* 0x000e300000301100 */
[----:B0-----:R-:W0:Y:S02]  /*05a0*/  I2F.F64 R28, R0 ;  /* 0x00000000001c7312 */ /* 0x001e240000201c00 */
[----:B0-----:R-:W-:Y:S01]  /*05b0*/  DFMA R10, R28, -UR4, R32 ;  /* 0x800000041c0a7c2b */ /* 0x001fe20008000020 */
[----:B------:R-:W-:Y:S01]  /*05c0*/  UMOV UR4, 0x33145c00 ;  /* 0x33145c0000047882 */ /* 0x000fe20000000000 */
[----:B------:R-:W-:-:S06]  /*05d0*/  UMOV UR5, 0x3c91a626 ;  /* 0x3c91a62600057882 */ /* 0x000fcc0000000000 */
[----:B------:R-:W-:Y:S01]  /*05e0*/  DFMA R10, R28, -UR4, R10 ;  /* 0x800000041c0a7c2b */ /* 0x000fe2000800000a */
[----:B------:R-:W-:Y:S01]  /*05f0*/  UMOV UR4, 0x252049c0 ;  /* 0x252049c000047882 */ /* 0x000fe20000000000 */
[----:B------:R-:W-:-:S06]  /*0600*/  UMOV UR5, 0x397b839a ;  /* 0x397b839a00057882 */ /* 0x000fcc0000000000 */
[----:B------:R-:W-:Y:S01]  /*0610*/  DFMA R28, R28, -UR4, R10 ;  /* 0x800000041c1c7c2b */ /* 0x000fe2000800000a */
[----:B------:R-:W-:Y:S10]  /*0620*/  @!P0 BRA `(.L_x_6) ;  /* 0x0000000000188947 */ /* 0x000ff40003800000 */
[----:B------:R-:W-:Y:S01]  /*0630*/  IMAD.MOV.U32 R0, RZ, RZ, R32 ;  /* 0x000000ffff007224 */ /* 0x000fe200078e0020 */
[----:B------:R-:W-:Y:S01]  /*0640*/  MOV R8, 0x670 ;  /* 0x0000067000087802 */ /* 0x000fe20000000f00 */
[----:B------:R-:W-:-:S07]  /*0650*/  IMAD.MOV.U32 R9, RZ, RZ, R33 ;  /* 0x000000ffff097224 */ /* 0x000fce00078e0021 */
[----:B--2---:R-:W-:Y:S05]  /*0660*/  CALL.REL.NOINC `($_Z11ray_tracingPfiiiiiiii$__internal_trig_reduction_slowpathd) ;  /* 0x0000002400b87944 */ /* 0x004fea0003c00000 */
[----:B------:R-:W-:Y:S02]  /*0670*/  IMAD.MOV.U32 R28, RZ, RZ, R34 ;  /* 0x000000ffff1c7224 */ /* 0x000fe400078e0022 */
[----:B------:R-:W-:-:S07]  /*0680*/  IMAD.MOV.U32 R29, RZ, RZ, R35 ;  /* 0x000000ffff1d7224 */ /* 0x000fce00078e0023 */
.L_x_6:
[----:B------:R-:W-:Y:S05]  /*0690*/  BSYNC.RECONVERGENT B2 ;  /* 0x0000000000027941 */ /* 0x000fea0003800200 */
.L_x_5:
[----:B------:R-:W-:-:S07]  /*06a0*/  VIADD R0, R0, 0x1 ;  /* 0x0000000100007836 */ /* 0x000fce0000000000 */
.L_x_4:
[----:B------:R-:W-:Y:S05]  /*06b0*/  BSYNC.RECONVERGENT B1 ;  /* 0x0000000000017941 */ /* 0x000fea0003800200 */
.L_x_3:
[----:B------:R-:W-:-:S05]  /*06c0*/  IMAD.SHL.U32 R8, R0, 0x40, RZ ;  /* 0x0000004000087824 */ /* 0x000fca00078e00ff */
[----:B------:R-:W-:-:S04]  /*06d0*/  LOP3.LUT R8, R8, 0x40, RZ, 0xc0, !PT ;  /* 0x0000004008087812 */ /* 0x000fc800078ec0ff */
[----:B------:R-:W-:-:S04]  /*06e0*/  IADD3 R36, P0, PT, R8, UR8, RZ ;  /* 0x0000000808247c10 */ /* 0x000fc8000ff1e0ff */
[----:B------:R-:W-:-:S05]  /*06f0*/  IADD3.X R37, PT, PT, RZ, UR9, RZ, P0, !PT ;  /* 0x00000009ff257c10 */ /* 0x000fca00087fe4ff */
[----:B------:R-:W3:Y:S04]  /*0700*/  LDG.E.128.CONSTANT R8, desc[UR6][R36.64] ;  /* 0x0000000624087981 */ /* 0x000ee8000c1e9d00 */
[----:B------:R-:W4:Y:S04]  /*0710*/  LDG.E.128.CONSTANT R12, desc[UR6][R36.64+0x10] ;  /* 0x00001006240c7981 */ /* 0x000f28000c1e9d00 */
[----:B------:R-:W5:Y:S01]  /*0720*/  LDG.E.128.CONSTANT R24, desc[UR6][R36.64+0x20] ;  /* 0x0000200624187981 */ /* 0x000f62000c1e9d00 */
[----:B------:R-:W-:Y:S01]  /*0730*/  LOP3.LUT R34, R0, 0x1, RZ, 0xc0, !PT ;  /* 0x0000000100227812 */ /* 0x000fe200078ec0ff */
[----:B------:R-:W-:Y:S01]  /*0740*/  IMAD.MOV.U32 R38, RZ, RZ, 0x20fd8164 ;  /* 0x20fd8164ff267424 */ /* 0x000fe200078e00ff */
[----:B------:R-:W-:Y:S01]  /*0750*/  BSSY.RECONVERGENT B1, `(.L_x_7) ;  /* 0x000002d000017945 */ /* 0x000fe20003800200 */
[----:B------:R-:W-:Y:S01]  /*0760*/  IMAD.MOV.U32 R39, RZ, RZ, 0x3da8ff83 ;  /* 0x3da8ff83ff277424 */ /* 0x000fe200078e00ff */
[----:B------:R-:W-:Y:S01]  /*0770*/  ISETP.NE.U32.AND P0, PT, R34, 0x1, PT ;  /* 0x000000012200780c */ /* 0x000fe20003f05070 */
[----:B------:R-:W-:-:S03]  /*0780*/  DMUL R34, R28, R28 ;  /* 0x0000001c1c227228 */ /* 0x000fc60000000000 */
[----:B------:R-:W-:Y:S02]  /*0790*/  FSEL R38, R38, -8.06006814911005101289e+34, !P0 ;  /* 0xf9785eba26267808 */ /* 0x000fe40004000000 */
[----:B------:R-:W-:-:S06]  /*07a0*/  FSEL R39, -R39, 0.11223486810922622681, !P0 ;  /* 0x3de5db6527277808 */ /* 0x000fcc0004000100 */
[----:B---3--:R-:W-:-:S08]  /*07b0*/  DFMA R8, R34, R38, R8 ;  /* 0x000000262208722b */ /* 0x008fd00000000008 */
[----:B------:R-:W-:-:S08]  /*07c0*/  DFMA R8, R34, R8, R10 ;  /* 0x000000082208722b */ /* 0x000fd0000000000a */
[----:B----4-:R-:W-:-:S08]  /*07d0*/  DFMA R8, R34, R8, R12 ;  /* 0x000000082208722b */ /* 0x010fd0000000000c */
[----:B------:R-:W-:-:S08]  /*07e0*/  DFMA R8, R34, R8, R14 ;  /* 0x000000082208722b */ /* 0x000fd0000000000e */
[----:B-----5:R-:W-:-:S08]  /*07f0*/  DFMA R8, R34, R8, R24 ;  /* 0x000000082208722b */ /* 0x020fd00000000018 */
[----:B------:R-:W-:-:S08]  /*0800*/  DFMA R8, R34, R8, R26 ;  /* 0x000000082208722b */ /* 0x000fd0000000001a */
[----:B------:R-:W-:Y:S02]  /*0810*/  DFMA R28, R8, R28, R28 ;  /* 0x0000001c081c722b */ /* 0x000fe4000000001c */
[----:B------:R-:W-:Y:S02]  /*0820*/  DFMA R8, R34, R8, 1 ;  /* 0x3ff000002208742b */ /* 0x000fe40000000008 */
[----:B------:R-:W-:-:S08]  /*0830*/  DMUL R34, RZ, +INF ;  /* 0x7ff00000ff227828 */ /* 0x000fd00000000000 */
[----:B------:R-:W-:Y:S02]  /*0840*/  FSEL R10, R8, R28, !P0 ;  /* 0x0000001c080a7208 */ /* 0x000fe40004000000 */
[----:B------:R-:W-:Y:S02]  /*0850*/  FSEL R11, R9, R29, !P0 ;  /* 0x0000001d090b7208 */ /* 0x000fe40004000000 */
[----:B------:R-:W-:Y:S01]  /*0860*/  LOP3.LUT P0, RZ, R0, 0x2, RZ, 0xc0, !PT ;  /* 0x0000000200ff7812 */ /* 0x000fe2000780c0ff */
[----:B------:R-:W-:-:S03]  /*0870*/  IMAD.MOV.U32 R0, RZ, RZ, RZ ;  /* 0x000000ffff007224 */ /* 0x000fc600078e00ff */
[----:B------:R-:W-:-:S10]  /*0880*/  DADD R8, RZ, -R10 ;  /* 0x00000000ff087229 */ /* 0x000fd4000000080a */
[----:B------:R-:W-:Y:S02]  /*0890*/  FSEL R28, R10, R8, !P0 ;  /* 0x000000080a1c7208 */ /* 0x000fe40004000000 */
[----:B------:R-:W-:Y:S01]  /*08a0*/  FSEL R29, R11, R9, !P0 ;  /* 0x000000090b1d7208 */ /* 0x000fe20004000000 */
[----:B------:R-:W-:-:S05]  /*08b0*/  DSETP.NEU.AND P0, PT, R32, +INF , PT ;  /* 0x7ff000002000742a */ /* 0x000fca0003f0d000 */
[----:B------:R-:W-:-:S09]  /*08c0*/  DMUL R28, R30, R28 ;  /* 0x0000001c1e1c7228 */ /* 0x000fd20000000000 */
[----:B------:R-:W-:Y:S05]  /*08d0*/  @!P0 BRA `(.L_x_8) ;  /* 0x0000000000508947 */ /* 0x000fea0003800000 */
[----:B------:R-:W-:Y:S01]  /*08e0*/  UMOV UR4, 0x6dc9c883 ;  /* 0x6dc9c88300047882 */ /* 0x000fe20000000000 */
[----:B------:R-:W-:Y:S01]  /*08f0*/  UMOV UR5, 0x3fe45f30 ;  /* 0x3fe45f3000057882 */ /* 0x000fe20000000000 */
[C---:B------:R-:W-:Y:S02]  /*0900*/  DSETP.GE.AND P0, PT, R32.reuse, 2.14748364800000000000e+09, PT ;  /* 0x41e000002000742a */ /* 0x040fe40003f06000 */
        /* <DEDUP_REMOVED lines=17> */
.L_x_8:
[----:B------:R-:W-:Y:S05]  /*0a20*/  BSYNC.RECONVERGENT B1 ;  /* 0x0000000000017941 */ /* 0x000fea0003800200 */
.L_x_7:
[----:B------:R-:W-:-:S05]  /*0a30*/  IMAD.SHL.U32 R8, R0, 0x40, RZ ;  /* 0x0000004000087824 */ /* 0x000fca00078e00ff */
[----:B------:R-:W-:-:S04]  /*0a40*/  LOP3.LUT R8, R8, 0x40, RZ, 0xc0, !PT ;  /* 0x0000004008087812 */ /* 0x000fc800078ec0ff */
[----:B------:R-:W-:-:S05]  /*0a50*/  IADD3 R36, P0, PT, R8, UR8, RZ ;  /* 0x0000000808247c10 */ /* 0x000fca000ff1e0ff */
[----:B------:R-:W-:-:S05]  /*0a60*/  IMAD.X R37, RZ, RZ, UR9, P0 ;  /* 0x00000009ff257e24 */ /* 0x000fca00080e06ff */
[----:B------:R-:W3:Y:S04]  /*0a70*/  LDG.E.128.CONSTANT R8, desc[UR6][R36.64] ;  /* 0x0000000624087981 */ /* 0x000ee8000c1e9d00 */
[----:B------:R-:W4:Y:S04]  /*0a80*/  LDG.E.128.CONSTANT R12, desc[UR6][R36.64+0x10] ;  /* 0x00001006240c7981 */ /* 0x000f28000c1e9d00 */
[----:B------:R-:W5:Y:S01]  /*0a90*/  LDG.E.128.CONSTANT R24, desc[UR6][R36.64+0x20] ;  /* 0x0000200624187981 */ /* 0x000f62000c1e9d00 */
[----:B------:R-:W-:Y:S01]  /*0aa0*/  LOP3.LUT R32, R0, 0x1, RZ, 0xc0, !PT ;  /* 0x0000000100207812 */ /* 0x000fe200078ec0ff */
[----:B------:R-:W-:Y:S01]  /*0ab0*/  IMAD.MOV.U32 R39, RZ, RZ, 0x3da8ff83 ;  /* 0x3da8ff83ff277424 */ /* 0x000fe200078e00ff */
[----:B------:R-:W-:Y:S01]  /*0ac0*/  MOV R38, 0x20fd8164 ;  /* 0x20fd816400267802 */ /* 0x000fe20000000f00 */
[----:B------:R-:W-:Y:S01]  /*0ad0*/  BSSY.RECONVERGENT B1, `(.L_x_9) ;  /* 0x000002b000017945 */ /* 0x000fe20003800200 */
[----:B------:R-:W-:Y:S01]  /*0ae0*/  ISETP.NE.U32.AND P0, PT, R32, 0x1, PT ;  /* 0x000000012000780c */ /* 0x000fe20003f05070 */
[----:B------:R-:W-:Y:S01]  /*0af0*/  DMUL R32, R34, R34 ;  /* 0x0000002222207228 */ /* 0x000fe20000000000 */
[----:B------:R-:W-:-:S02]  /*0b00*/  FSETP.GEU.AND P1, PT, |R21|, 6.5827683646048100446e-37, PT ;  /* 0x036000001500780b */ /* 0x000fc40003f2e200 */
        /* <DEDUP_REMOVED lines=9> */
[----:B------:R-:W-:-:S10]  /*0ba0*/  DFMA R8, R32, R8, 1 ;  /* 0x3ff000002008742b */ /* 0x000fd40000000008 */
[----:B------:R-:W-:Y:S02]  /*0bb0*/  FSEL R10, R8, R34, !P0 ;  /* 0x00000022080a7208 */ /* 0x000fe40004000000 */
[----:B------:R-:W-:Y:S02]  /*0bc0*/  FSEL R11, R9, R35, !P0 ;  /* 0x00000023090b7208 */ /* 0x000fe40004000000 */
[----:B------:R-:W-:-:S04]  /*0bd0*/  LOP3.LUT P0, RZ, R0, 0x2, RZ, 0xc0, !PT ;  /* 0x0000000200ff7812 */ /* 0x000fc8000780c0ff */
[----:B------:R-:W-:-:S10]  /*0be0*/  DADD R8, RZ, -R10 ;  /* 0x00000000ff087229 */ /* 0x000fd4000000080a */
[----:B------:R-:W-:Y:S01]  /*0bf0*/  FSEL R32, R10, R8, !P0 ;  /* 0x000000080a207208 */ /* 0x000fe20004000000 */
[----:B------:R-:W-:Y:S01]  /*0c00*/  IMAD.MOV.U32 R8, RZ, RZ, 0x1 ;  /* 0x00000001ff087424 */ /* 0x000fe200078e00ff */
[----:B------:R-:W-:-:S06]  /*0c10*/  FSEL R33, R11, R9, !P0 ;  /* 0x000000090b217208 */ /* 0x000fcc0004000000 */
[----:B------:R-:W-:-:S06]  /*0c20*/  DMUL R32, R30, R32 ;  /* 0x000000201e207228 */ /* 0x000fcc0000000000 */
[----:B------:R-:W0:Y:S02]  /*0c30*/  MUFU.RCP64H R9, R33 ;  /* 0x0000002100097308 */ /* 0x000e240000001800 */
[----:B0-----:R-:W-:-:S08]  /*0c40*/  DFMA R10, -R32, R8, 1 ;  /* 0x3ff00000200a742b */ /* 0x001fd00000000108 */
[----:B------:R-:W-:-:S08]  /*0c50*/  DFMA R10, R10, R10, R10 ;  /* 0x0000000a0a0a722b */ /* 0x000fd0000000000a */
[----:B------:R-:W-:-:S08]  /*0c60*/  DFMA R10, R8, R10, R8 ;  /* 0x0000000a080a722b */ /* 0x000fd00000000008 */
[----:B------:R-:W-:-:S08]  /*0c70*/  DFMA R8, -R32, R10, 1 ;  /* 0x3ff000002008742b */ /* 0x000fd0000000010a */
[----:B------:R-:W-:-:S08]  /*0c80*/  DFMA R8, R10, R8, R10 ;  /* 0x000000080a08722b */ /* 0x000fd0000000000a */
[----:B------:R-:W-:-:S08]  /*0c90*/  DMUL R10, R20, R8 ;  /* 0x00000008140a7228 */ /* 0x000fd00000000000 */
[----:B------:R-:W-:-:S08]  /*0ca0*/  DFMA R12, -R32, R10, R20 ;  /* 0x0000000a200c722b */ /* 0x000fd00000000114 */
[----:B------:R-:W-:-:S10]  /*0cb0*/  DFMA R8, R8, R12, R10 ;  /* 0x0000000c0808722b */ /* 0x000fd4000000000a */
[----:B------:R-:W-:-:S05]  /*0cc0*/  FFMA R0, RZ, R33, R9 ;  /* 0x00000021ff007223 */ /* 0x000fca0000000009 */
[----:B------:R-:W-:-:S13]  /*0cd0*/  FSETP.GT.AND P0, PT, |R0|, 1.469367938527859385e-39, PT ;  /* 0x001000000000780b */ /* 0x000fda0003f04200 */
[----:B------:R-:W-:Y:S05]  /*0ce0*/  @P0 BRA P1, `(.L_x_10) ;  /* 0x0000000000240947 */ /* 0x000fea0000800000 */
[----:B------:R-:W-:Y:S01]  /*0cf0*/  IMAD.MOV.U32 R11, RZ, RZ, R20 ;  /* 0x000000ffff0b7224 */ /* 0x000fe200078e0014 */
[----:B------:R-:W-:Y:S01]  /*0d00*/  MOV R0, 0xd50 ;  /* 0x00000d5000007802 */ /* 0x000fe20000000f00 */
[----:B------:R-:W-:Y:S02]  /*0d10*/  IMAD.MOV.U32 R10, RZ, RZ, R21 ;  /* 0x000000ffff0a7224 */ /* 0x000fe400078e0015 */
[----:B------:R-:W-:Y:S02]  /*0d20*/  IMAD.MOV.U32 R9, RZ, RZ, R32 ;  /* 0x000000ffff097224 */ /* 0x000fe400078e0020 */
[----:B------:R-:W-:-:S07]  /*0d30*/  IMAD.MOV.U32 R8, RZ, RZ, R33 ;  /* 0x000000ffff087224 */ /* 0x000fce00078e0021 */
[----:B--2---:R-:W-:Y:S05]  /*0d40*/  CALL.REL.NOINC `($__internal_0_$__cuda_sm20_div_rn_f64_full) ;  /* 0x0000001400a87944 */ /* 0x004fea0003c00000 */
[----:B------:R-:W-:-:S04]  /*0d50*/  LOP3.LUT R9, R9, R8, RZ, 0x3c, !PT ;  /* 0x0000000809097212 */ /* 0x000fc800078e3cff */
[----:B------:R-:W-:-:S04]  /*0d60*/  LOP3.LUT R8, R9, R8, RZ, 0x3c, !PT ;  /* 0x0000000809087212 */ /* 0x000fc800078e3cff */
[----:B------:R-:W-:-:S07]  /*0d70*/  LOP3.LUT R9, R9, R8, RZ, 0x3c, !PT ;  /* 0x0000000809097212 */ /* 0x000fce00078e3cff */
.L_x_10:
[----:B------:R-:W-:Y:S05]  /*0d80*/  BSYNC.RECONVERGENT B1 ;  /* 0x0000000000017941 */ /* 0x000fea0003800200 */
.L_x_9:
[-C--:B------:R-:W-:Y:S02]  /*0d90*/  DMUL R24, R28, R8.reuse ;  /* 0x000000081c187228 */ /* 0x080fe40000000000 */
[----:B------:R-:W-:Y:S02]  /*0da0*/  DMUL R26, R2, R8 ;  /* 0x00000008021a7228 */ /* 0x000fe40000000000 */
[----:B------:R-:W-:-:S06]  /*0db0*/  DMUL R8, R22, R32 ;  /* 0x0000002016087228 */ /* 0x000fcc0000000000 */
[C---:B------:R-:W-:Y:S01]  /*0dc0*/  DSETP.MAX.AND P0, P1, R24.reuse, R26, PT ;  /* 0x0000001a1800722a */ /* 0x040fe2000390f000 */
[----:B------:R-:W-:Y:S01]  /*0dd0*/  IMAD.MOV.U32 R0, RZ, RZ, R24 ;  /* 0x000000ffff007224 */ /* 0x000fe200078e0018 */
[----:B------:R-:W-:Y:S01]  /*0de0*/  DFMA R8, RZ, R28, R8 ;  /* 0x0000001cff08722b */ /* 0x000fe20000000008 */
[----:B------:R-:W-:Y:S01]  /*0df0*/  IMAD.MOV.U32 R11, RZ, RZ, R26 ;  /* 0x000000ffff0b7224 */ /* 0x000fe200078e001a */
[----:B------:R-:W-:Y:S01]  /*0e00*/  DSETP.MIN.AND P2, P3, R24, R26, PT ;  /* 0x0000001a1800722a */ /* 0x000fe20003b40000 */
[----:B------:R-:W-:Y:S01]  /*0e10*/  IMAD.MOV.U32 R14, RZ, RZ, R27 ;  /* 0x000000ffff0e7224 */ /* 0x000fe200078e001b */
[----:B------:R-:W-:Y:S01]  /*0e20*/  MOV R13, R27 ;  /* 0x0000001b000d7202 */ /* 0x000fe20000000f00 */
[----:B------:R-:W-:-:S03]  /*0e30*/  IMAD.MOV.U32 R10, RZ, RZ, R25 ;  /* 0x000000ffff0a7224 */ /* 0x000fc600078e0019 */
[----:B------:R-:W-:Y:S01]  /*0e40*/  DFMA R36, RZ, R2, R8 ;  /* 0x00000002ff24722b */ /* 0x000fe20000000008 */
[----:B------:R-:W-:Y:S01]  /*0e50*/  IMAD.MOV.U32 R9, RZ, RZ, R25 ;  /* 0x000000ffff097224 */ /* 0x000fe200078e0019 */
[----:B------:R-:W-:Y:S02]  /*0e60*/  SEL R8, R0, R11, P0 ;  /* 0x0000000b00087207 */ /* 0x000fe40000000000 */
[----:B------:R-:W-:Y:S02]  /*0e70*/  FSEL R15, R10, R13, P0 ;  /* 0x0000000d0a0f7208 */ /* 0x000fe40000000000 */
[----:B------:R-:W-:Y:S01]  /*0e80*/  FSEL R11, R9, R14, P2 ;  /* 0x0000000e090b7208 */ /* 0x000fe20001000000 */
[----:B------:R-:W-:Y:S01]  /*0e90*/  IMAD.MOV.U32 R9, RZ, RZ, R26 ;  /* 0x000000ffff097224 */ /* 0x000fe200078e001a */
[----:B------:R-:W-:Y:S01]  /*0ea0*/  @P1 LOP3.LUT R15, R13, 0x80000, RZ, 0xfc, !PT ;  /* 0x000800000d0f1812 */ /* 0x000fe200078efcff */
[----:B------:R-:W-:Y:S01]  /*0eb0*/  DFMA R12, R36, R36, R6 ;  /* 0x00000024240c722b */ /* 0x000fe20000000006 */
[----:B------:R-:W-:-:S02]  /*0ec0*/  @P3 LOP3.LUT R11, R14, 0x80000, RZ, 0xfc, !PT ;  /* 0x000800000e0b3812 */ /* 0x000fc400078efcff */
[----:B------:R-:W-:Y:S01]  /*0ed0*/  SEL R10, R0, R9, P2 ;  /* 0x00000009000a7207 */ /* 0x000fe20001000000 */
[----:B------:R-:W-:-:S04]  /*0ee0*/  IMAD.MOV.U32 R9, RZ, RZ, R15 ;  /* 0x000000ffff097224 */ /* 0x000fc800078e000f */
[----:B------:R-:W-:Y:S02]  /*0ef0*/  DFMA R12, -R22, R22, R12 ;  /* 0x00000016160c722b */ /* 0x000fe4000000010c */
[----:B--2---:R-:W-:-:S06]  /*0f00*/  DSETP.GT.AND P0, PT, R8, R16, PT ;  /* 0x000000100800722a */ /* 0x004fcc0003f04000 */
[----:B------:R-:W-:-:S06]  /*0f10*/  DSETP.LT.OR P0, PT, R10, R18, P0 ;  /* 0x000000120a00722a */ /* 0x000fcc0000701400 */
[----:B------:R-:W-:-:S14]  /*0f20*/  DSETP.LE.OR P0, PT, R12, RZ, P0 ;  /* 0x000000ff0c00722a */ /* 0x000fdc0000703400 */
[----:B------:R-:W-:Y:S05]  /*0f30*/  @P0 BRA `(.L_x_11) ;  /* 0xfffffff000840947 */ /* 0x000fea000383ffff */
[----:B------:R-:W-:Y:S05]  /*0f40*/  BSYNC.RECONVERGENT B0 ;  /* 0x0000000000007941 */ /* 0x000fea0003800200 */
.L_x_0:
[----:B------:R-:W0:Y:S01]  /*0f50*/  MUFU.RSQ64H R9, R13 ;  /* 0x0000000d00097308 */ /* 0x000e220000001c00 */
[----:B------:R-:W-:Y:S01]  /*0f60*/  VIADD R8, R13, 0xfcb00000 ;  /* 0xfcb000000d087836 */ /* 0x000fe20000000000 */
[----:B------:R-:W-:Y:S01]  /*0f70*/  MOV R6, 0x0 ;  /* 0x0000000000067802 */ /* 0x000fe20000000f00 */
[----:B------:R-:W-:Y:S01]  /*0f80*/  IMAD.MOV.U32 R7, RZ, RZ, 0x3fd80000 ;  /* 0x3fd80000ff077424 */ /* 0x000fe200078e00ff */
[----:B------:R-:W-:Y:S02]  /*0f90*/  BSSY.RECONVERGENT B0, `(.L_x_12) ;  /* 0x0000018000007945 */ /* 0x000fe40003800200 */
[----:B------:R-:W-:Y:S01]  /*0fa0*/  ISETP.GE.U32.AND P0, PT, R8, 0x7ca00000, PT ;  /* 0x7ca000000800780c */ /* 0x000fe20003f06070 */
[----:B0-----:R-:W-:-:S08]  /*0fb0*/  DMUL R4, R8, R8 ;  /* 0x0000000808047228 */ /* 0x001fd00000000000 */
[----:B------:R-:W-:-:S08]  /*0fc0*/  DFMA R4, R12, -R4, 1 ;  /* 0x3ff000000c04742b */ /* 0x000fd00000000804 */
[----:B------:R-:W-:Y:S02]  /*0fd0*/  DFMA R6, R4, R6, 0.5 ;  /* 0x3fe000000406742b */ /* 0x000fe40000000006 */
[----:B------:R-:W-:-:S08]  /*0fe0*/  DMUL R4, R8, R4 ;  /* 0x0000000408047228 */ /* 0x000fd00000000000 */
[----:B------:R-:W-:-:S08]  /*0ff0*/  DFMA R10, R6, R4, R8 ;  /* 0x00000004060a722b */ /* 0x000fd00000000008 */
[----:B------:R-:W-:Y:S02]  /*1000*/  DMUL R18, R12, R10 ;  /* 0x0000000a0c127228 */ /* 0x000fe40000000000 */
[----:B------:R-:W-:Y:S02]  /*1010*/  VIADD R5, R11, 0xfff00000 ;  /* 0xfff000000b057836 */ /* 0x000fe40000000000 */
[----:B------:R-:W-:-:S04]  /*1020*/  IMAD.MOV.U32 R4, RZ, RZ, R10 ;  /* 0x000000ffff047224 */ /* 0x000fc800078e000a */
[----:B------:R-:W-:-:S08]  /*1030*/  DFMA R20, R18, -R18, R12 ;  /* 0x800000121214722b */ /* 0x000fd0000000000c */
[----:B------:R-:W-:Y:S01]  /*1040*/  DFMA R6, R20, R4, R18 ;  /* 0x000000041406722b */ /* 0x000fe20000000012 */
[----:B------:R-:W-:Y:S10]  /*1050*/  @!P0 BRA `(.L_x_13) ;  /* 0x00000000002c8947 */ /* 0x000ff40003800000 */
[----:B------:R-:W-:Y:S01]  /*1060*/  IMAD.MOV.U32 R15, RZ, RZ, R10 ;  /* 0x000000ffff0f7224 */ /* 0x000fe200078e000a */
[----:B------:R-:W-:Y:S01]  /*1070*/  MOV R10, R18 ;  /* 0x00000012000a7202 */ /* 0x000fe20000000f00 */
[----:B------:R-:W-:Y:S01]  /*1080*/  IMAD.MOV.U32 R14, RZ, RZ, R12 ;  /* 0x000000ffff0e7224 */ /* 0x000fe200078e000c */
[----:B------:R-:W-:Y:S01]  /*1090*/  MOV R30, 0x10f0 ;  /* 0x000010f0001e7802 */ /* 0x000fe20000000f00 */
[----:B------:R-:W-:Y:S02]  /*10a0*/  IMAD.MOV.U32 R12, RZ, RZ, R20 ;  /* 0x000000ffff0c7224 */ /* 0x000fe400078e0014 */
[----:B------:R-:W-:Y:S02]  /*10b0*/  IMAD.MOV.U32 R11, RZ, RZ, R21 ;  /* 0x000000ffff0b7224 */ /* 0x000fe400078e0015 */
[----:B------:R-:W-:Y:S02]  /*10c0*/  IMAD.MOV.U32 R9, RZ, RZ, R19 ;  /* 0x000000ffff097224 */ /* 0x000fe400078e0013 */
[----:B------:R-:W-:-:S07]  /*10d0*/  IMAD.MOV.U32 R0, RZ, RZ, R5 ;  /* 0x000000ffff007224 */ /* 0x000fce00078e0005 */
[----:B------:R-:W-:Y:S05]  /*10e0*/  CALL.REL.NOINC `($__internal_1_$__cuda_sm20_dsqrt_rn_f64_mediumpath_v1) ;  /* 0x0000001800587944 */ /* 0x000fea0003c00000 */
[----:B------:R-:W-:Y:S02]  /*10f0*/  IMAD.MOV.U32 R6, RZ, RZ, R31 ;  /* 0x000000ffff067224 */ /* 0x000fe400078e001f */
[----:B------:R-:W-:-:S07]  /*1100*/  IMAD.MOV.U32 R7, RZ, RZ, R0 ;  /* 0x000000ffff077224 */ /* 0x000fce00078e0000 */
.L_x_13:
[----:B------:R-:W-:Y:S05]  /*1110*/  BSYNC.RECONVERGENT B0 ;  /* 0x0000000000007941 */ /* 0x000fea0003800200 */
.L_x_12:
[----:B------:R-:W-:Y:S01]  /*1120*/  DADD R6, R36, -R6 ;  /* 0x0000000024067229 */ /* 0x000fe20000000806 */
[----:B------:R-:W-:Y:S07]  /*1130*/  BSSY.RECONVERGENT B0, `(.L_x_14) ;  /* 0x0000022000007945 */ /* 0x000fee0003800200 */
[-C--:B------:R-:W-:Y:S02]  /*1140*/  DMUL R32, R32, R6.reuse ;  /* 0x0000000620207228 */ /* 0x080fe40000000000 */
[----:B------:R-:W-:-:S02]  /*1150*/  DMUL R28, R28, R6 ;  /* 0x000000061c1c7228 */ /* 0x000fc40000000000 */
[----:B------:R-:W-:-:S04]  /*1160*/  DMUL R18, R2, R6 ;  /* 0x0000000602127228 */ /* 0x000fc80000000000 */
[----:B------:R-:W-:-:S08]  /*1170*/  DADD R22, -R22, R32 ;  /* 0x0000000016167229 */ /* 0x000fd00000000120 */
[----:B------:R-:W-:-:S08]  /*1180*/  DMUL R4, R22, R22 ;  /* 0x0000001616047228 */ /* 0x000fd00000000000 */
[----:B------:R-:W-:-:S08]  /*1190*/  DFMA R4, R28, R28, R4 ;  /* 0x0000001c1c04722b */ /* 0x000fd00000000004 */
[----:B------:R-:W-:Y:S01]  /*11a0*/  DFMA R12, R18, R18, R4 ;  /* 0x00000012120c722b */ /* 0x000fe20000000004 */
[----:B------:R-:W-:Y:S02]  /*11b0*/  IMAD.MOV.U32 R4, RZ, RZ, 0x0 ;  /* 0x00000000ff047424 */ /* 0x000fe400078e00ff */
[----:B------:R-:W-:-:S03]  /*11c0*/  IMAD.MOV.U32 R5, RZ, RZ, 0x3fd80000 ;  /* 0x3fd80000ff057424 */ /* 0x000fc600078e00ff */
[----:B------:R-:W0:Y:S04]  /*11d0*/  MUFU.RSQ64H R9, R13 ;  /* 0x0000000d00097308 */ /* 0x000e280000001c00 */
[----:B------:R-:W-:-:S05]  /*11e0*/  VIADD R8, R13, 0xfcb00000 ;  /* 0xfcb000000d087836 */ /* 0x000fca0000000000 */
[----:B------:R-:W-:Y:S01]  /*11f0*/  ISETP.GE.U32.AND P0, PT, R8, 0x7ca00000, PT ;  /* 0x7ca000000800780c */ /* 0x000fe20003f06070 */
[----:B0-----:R-:W-:-:S08]  /*1200*/  DMUL R2, R8, R8 ;  /* 0x0000000808027228 */ /* 0x001fd00000000000 */
[----:B------:R-:W-:-:S08]  /*1210*/  DFMA R2, R12, -R2, 1 ;  /* 0x3ff000000c02742b */ /* 0x000fd00000000802 */
[----:B------:R-:W-:Y:S02]  /*1220*/  DFMA R4, R2, R4, 0.5 ;  /* 0x3fe000000204742b */ /* 0x000fe40000000004 */
[----:B------:R-:W-:-:S08]  /*1230*/  DMUL R2, R8, R2 ;  /* 0x0000000208027228 */ /* 0x000fd00000000000 */
[----:B------:R-:W-:-:S08]  /*1240*/  DFMA R4, R4, R2, R8 ;  /* 0x000000020404722b */ /* 0x000fd00000000008 */
[----:B------:R-:W-:Y:S02]  /*1250*/  DMUL R6, R12, R4 ;  /* 0x000000040c067228 */ /* 0x000fe40000000000 */
[----:B------:R-:W-:Y:S01]  /*1260*/  IADD3 R3, PT, PT, R5, -0x100000, RZ ;  /* 0xfff0000005037810 */ /* 0x000fe20007ffe0ff */
[----:B------:R-:W-:-:S05]  /*1270*/  IMAD.MOV.U32 R2, RZ, RZ, R4 ;  /* 0x000000ffff027224 */ /* 0x000fca00078e0004 */
[----:B------:R-:W-:-:S08]  /*1280*/  DFMA R10, R6, -R6, R12 ;  /* 0x80000006060a722b */ /* 0x000fd0000000000c */
        /* <DEDUP_REMOVED lines=9> */
[----:B------:R-:W-:Y:S05]  /*1320*/  CALL.REL.NOINC `($__internal_1_$__cuda_sm20_dsqrt_rn_f64_mediumpath_v1) ;  /* 0x0000001400c87944 */ /* 0x000fea0003c00000 */
[----:B------:R-:W-:Y:S01]  /*1330*/  MOV R30, R31 ;  /* 0x0000001f001e7202 */ /* 0x000fe20000000f00 */
[----:B------:R-:W-:-:S07]  /*1340*/  IMAD.MOV.U32 R31, RZ, RZ, R0 ;  /* 0x000000ffff1f7224 */ /* 0x000fce00078e0000 */
.L_x_15:
[----:B------:R-:W-:Y:S05]  /*1350*/  BSYNC.RECONVERGENT B0 ;  /* 0x0000000000007941 */ /* 0x000fea0003800200 */
.L_x_14:
[----:B------:R-:W0:Y:S01]  /*1360*/  MUFU.RCP64H R3, R31 ;  /* 0x0000001f00037308 */ /* 0x000e220000001800 */
[----:B------:R-:W-:Y:S01]  /*1370*/  IMAD.MOV.U32 R2, RZ, RZ, 0x1 ;  /* 0x00000001ff027424 */ /* 0x000fe200078e00ff */
[----:B------:R-:W-:Y:S01]  /*1380*/  FSETP.GEU.AND P1, PT, |R29|, 6.5827683646048100446e-37, PT ;  /* 0x036000001d00780b */ /* 0x000fe20003f2e200 */
[----:B------:R-:W-:Y:S04]  /*1390*/  BSSY.RECONVERGENT B0, `(.L_x_16) ;  /* 0x0000014000007945 */ /* 0x000fe80003800200 */
[----:B0-----:R-:W-:-:S08]  /*13a0*/  DFMA R4, R2, -R30, 1 ;  /* 0x3ff000000204742b */ /* 0x001fd0000000081e */
[----:B------:R-:W-:-:S08]  /*13b0*/  DFMA R4, R4, R4, R4 ;  /* 0x000000040404722b */ /* 0x000fd00000000004 */
[----:B------:R-:W-:-:S08]  /*13c0*/  DFMA R4, R2, R4, R2 ;  /* 0x000000040204722b */ /* 0x000fd00000000002 */
[----:B------:R-:W-:-:S08]  /*13d0*/  DFMA R2, R4, -R30, 1 ;  /* 0x3ff000000402742b */ /* 0x000fd0000000081e */
[----:B------:R-:W-:-:S08]  /*13e0*/  DFMA R2, R4, R2, R4 ;  /* 0x000000020402722b */ /* 0x000fd00000000004 */
[----:B------:R-:W-:-:S08]  /*13f0*/  DMUL R4, R28, R2 ;  /* 0x000000021c047228 */ /* 0x000fd00000000000 */
[----:B------:R-:W-:-:S08]  /*1400*/  DFMA R6, R4, -R30, R28 ;  /* 0x8000001e0406722b */ /* 0x000fd0000000001c */
        /* <DEDUP_REMOVED lines=9> */
[----:B------:R-:W-:Y:S05]  /*14a0*/  CALL.REL.NOINC `($__internal_0_$__cuda_sm20_div_rn_f64_full) ;  /* 0x0000000c00d07944 */ /* 0x000fea0003c00000 */
[----:B------:R-:W-:Y:S01]  /*14b0*/  IMAD.MOV.U32 R2, RZ, RZ, R9 ;  /* 0x000000ffff027224 */ /* 0x000fe200078e0009 */
[----:B------:R-:W-:-:S07]  /*14c0*/  MOV R3, R8 ;  /* 0x0000000800037202 */ /* 0x000fce0000000f00 */
.L_x_17:
[----:B------:R-:W-:Y:S05]  /*14d0*/  BSYNC.RECONVERGENT B0 ;  /* 0x0000000000007941 */ /* 0x000fea0003800200 */
.L_x_16:
        /* <DEDUP_REMOVED lines=21> */
[----:B------:R-:W-:Y:S02]  /*1630*/  IMAD.MOV.U32 R4, RZ, RZ, R9 ;  /* 0x000000ffff047224 */ /* 0x000fe400078e0009 */
[----:B------:R-:W-:-:S07]  /*1640*/  IMAD.MOV.U32 R5, RZ, RZ, R8 ;  /* 0x000000ffff057224 */ /* 0x000fce00078e0008 */
.L_x_19:
[----:B------:R-:W-:Y:S05]  /*1650*/  BSYNC.RECONVERGENT B0 ;  /* 0x0000000000007941 */ /* 0x000fea0003800200 */
.L_x_18:
[----:B------:R-:W0:Y:S01]  /*1660*/  MUFU.RCP64H R7, R31 ;  /* 0x0000001f00077308 */ /* 0x000e220000001800 */
[----:B------:R-:W-:Y:S01]  /*1670*/  MOV R6, 0x1 ;  /* 0x0000000100067802 */ /* 0x000fe20000000f00 */
[----:B------:R-:W1:Y:S01]  /*1680*/  LDCU.64 UR4, c[0x0][0x3a0] ;  /* 0x00007400ff0477ac */ /* 0x000e620008000a00 */
[----:B------:R-:W-:Y:S01]  /*1690*/  FSETP.GEU.AND P1, PT, |R19|, 6.5827683646048100446e-37, PT ;  /* 0x036000001300780b */ /* 0x000fe20003f2e200 */
[----:B------:R-:W-:Y:S01]  /*16a0*/  BSSY.RECONVERGENT B0, `(.L_x_20) ;  /* 0x0000018000007945 */ /* 0x000fe20003800200 */
[----:B------:R-:W2:Y:S02]  /*16b0*/  LDCU UR8, c[0x0][0x39c] ;  /* 0x00007380ff0877ac */ /* 0x000ea40008000800 */
[----:B0-----:R-:W-:Y:S01]  /*16c0*/  DFMA R8, R6, -R30, 1 ;  /* 0x3ff000000608742b */ /* 0x001fe2000000081e */
[----:B-1----:R-:W0:Y:S07]  /*16d0*/  I2F.F64 R20, UR5 ;  /* 0x0000000500147d12 */ /* 0x002e2e0008201c00 */
[----:B------:R-:W-:Y:S01]  /*16e0*/  DFMA R8, R8, R8, R8 ;  /* 0x000000080808722b */ /* 0x000fe20000000008 */
[----:B------:R-:W1:Y:S07]  /*16f0*/  I2F.F64 R22, UR4 ;  /* 0x0000000400167d12 */ /* 0x000e6e0008201c00 */
[----:B------:R-:W-:Y:S01]  /*1700*/  DFMA R8, R6, R8, R6 ;  /* 0x000000080608722b */ /* 0x000fe20000000006 */
[----:B--2---:R-:W2:Y:S07]  /*1710*/  I2F.F64 R14, UR8 ;  /* 0x00000008000e7d12 */ /* 0x004eae0008201c00 */
[----:B------:R-:W-:-:S08]  /*1720*/  DFMA R6, R8, -R30, 1 ;  /* 0x3ff000000806742b */ /* 0x000fd0000000081e */
[----:B------:R-:W-:-:S08]  /*1730*/  DFMA R10, R8, R6, R8 ;  /* 0x00000006080a722b */ /* 0x000fd00000000008 */
[----:B------:R-:W-:-:S08]  /*1740*/  DMUL R6, R18, R10 ;  /* 0x0000000a12067228 */ /* 0x000fd00000000000 */
[----:B------:R-:W-:-:S08]  /*1750*/  DFMA R8, R6, -R30, R18 ;  /* 0x8000001e0608722b */ /* 0x000fd00000000012 */
[----:B------:R-:W-:-:S10]  /*1760*/  DFMA R6, R10, R8, R6 ;  /* 0x000000080a06722b */ /* 0x000fd40000000006 */
[----:B------:R-:W-:-:S05]  /*1770*/  FFMA R0, RZ, R31, R7 ;  /* 0x0000001fff007223 */ /* 0x000fca0000000007 */
[----:B------:R-:W-:-:S13]  /*1780*/  FSETP.GT.AND P0, PT, |R0|, 1.469367938527859385e-39, PT ;  /* 0x001000000000780b */ /* 0x000fda0003f04200 */
[----:B012---:R-:W-:Y:S05]  /*1790*/  @P0 BRA P1, `(.L_x_21) ;  /* 0x0000000000200947 */ /* 0x007fea0000800000 */
        /* <DEDUP_REMOVED lines=8> */
.L_x_21:
[----:B------:R-:W-:Y:S05]  /*1820*/  BSYNC.RECONVERGENT B0 ;  /* 0x0000000000007941 */ /* 0x000fea0003800200 */
.L_x_20:
[----:B------:R-:W-:Y:S01]  /*1830*/  DADD R32, -R32, R22 ;  /* 0x0000000020207229 */ /* 0x000fe20000000116 */
[----:B------:R-:W-:Y:S01]  /*1840*/  BSSY.RECONVERGENT B0, `(.L_x_22) ;  /* 0x0000021000007945 */ /* 0x000fe20003800200 */
[----:B------:R-:W-:Y:S02]  /*1850*/  DADD R28, -R28, R14 ;  /* 0x000000001c1c7229 */ /* 0x000fe4000000010e */
[----:B------:R-:W-:Y:S01]  /*1860*/  DADD R18, -R18, R20 ;  /* 0x0000000012127229 */ /* 0x000fe20000000114 */
[----:B------:R-:W-:Y:S01]  /*1870*/  MOV R14, 0x0 ;  /* 0x00000000000e7802 */ /* 0x000fe20000000f00 */
[----:B------:R-:W-:Y:S02]  /*1880*/  IMAD.MOV.U32 R15, RZ, RZ, 0x3fd80000 ;  /* 0x3fd80000ff0f7424 */ /* 0x000fe400078e00ff */
[----:B------:R-:W-:-:S08]  /*1890*/  DMUL R8, R32, R32 ;  /* 0x0000002020087228 */ /* 0x000fd00000000000 */
[----:B------:R-:W-:-:S08]  /*18a0*/  DFMA R8, R28, R28, R8 ;  /* 0x0000001c1c08722b */ /* 0x000fd00000000008 */
[----:B------:R-:W-:-:S06]  /*18b0*/  DFMA R12, R18, R18, R8 ;  /* 0x00000012120c722b */ /* 0x000fcc0000000008 */
        /* <DEDUP_REMOVED lines=25> */
.L_x_23:
[----:B------:R-:W-:Y:S05]  /*1a50*/  BSYNC.RECONVERGENT B0 ;  /* 0x0000000000007941 */ /* 0x000fea0003800200 */
.L_x_22:
        /* <DEDUP_REMOVED lines=16> */
[----:B------:R-:W-:Y:S01]  /*1b60*/  MOV R9, R22 ;  /* 0x0000001600097202 */ /* 0x000fe20000000f00 */
[----:B------:R-:W-:Y:S01]  /*1b70*/  IMAD.MOV.U32 R10, RZ, RZ, R29 ;  /* 0x000000ffff0a7224 */ /* 0x000fe200078e001d */
[----:B------:R-:W-:Y:S01]  /*1b80*/  MOV R0, 0x1bb0 ;  /* 0x00001bb000007802 */ /* 0x000fe20000000f00 */
[----:B------:R-:W-:-:S07]  /*1b90*/  IMAD.MOV.U32 R8, RZ, RZ, R23 ;  /* 0x000000ffff087224 */ /* 0x000fce00078e0017 */
[----:B------:R-:W-:Y:S05]  /*1ba0*/  CALL.REL.NOINC `($__internal_0_$__cuda_sm20_div_rn_f64_full) ;  /* 0x0000000800107944 */ /* 0x000fea0003c00000 */
[----:B------:R-:W-:Y:S02]  /*1bb0*/  IMAD.MOV.U32 R20, RZ, RZ, R9 ;  /* 0x000000ffff147224 */ /* 0x000fe400078e0009 */
[----:B------:R-:W-:-:S07]  /*1bc0*/  IMAD.MOV.U32 R21, RZ, RZ, R8 ;  /* 0x000000ffff157224 */ /* 0x000fce00078e0008 */
.L_x_25:
[----:B------:R-:W-:Y:S05]  /*1bd0*/  BSYNC.RECONVERGENT B0 ;  /* 0x0000000000007941 */ /* 0x000fea0003800200 */
.L_x_24:
        /* <DEDUP_REMOVED lines=23> */
.L_x_27:
[----:B------:R-:W-:Y:S05]  /*1d50*/  BSYNC.RECONVERGENT B0 ;  /* 0x0000000000007941 */ /* 0x000fea0003800200 */
.L_x_26:
        /* <DEDUP_REMOVED lines=21> */
[----:B------:R-:W-:-:S04]  /*1eb0*/  LOP3.LUT R9, R9, R8, RZ, 0x3c, !PT ;  /* 0x0000000809097212 */ /* 0x000fc800078e3cff */
[----:B------:R-:W-:-:S04]  /*1ec0*/  LOP3.LUT R8, R9, R8, RZ, 0x3c, !PT ;  /* 0x0000000809087212 */ /* 0x000fc800078e3cff */
[----:B------:R-:W-:-:S07]  /*1ed0*/  LOP3.LUT R9, R9, R8, RZ, 0x3c, !PT ;  /* 0x0000000809097212 */ /* 0x000fce00078e3cff */
.L_x_29:
[----:B------:R-:W-:Y:S05]  /*1ee0*/  BSYNC.RECONVERGENT B0 ;  /* 0x0000000000007941 */ /* 0x000fea0003800200 */
.L_x_28:
[----:B------:R-:W0:Y:S01]  /*1ef0*/  LDCU.64 UR8, c[0x0][0x388] ;  /* 0x00007100ff0877ac */ /* 0x000e220008000a00 */
[----:B------:R-:W-:Y:S01]  /*1f00*/  MOV R10, 0x1 ;  /* 0x00000001000a7802 */ /* 0x000fe20000000f00 */
[----:B------:R-:W-:Y:S01]  /*1f10*/  DMUL R4, R14, R4 ;  /* 0x000000040e047228 */ /* 0x000fe20000000000 */
[----:B------:R-:W-:Y:S07]  /*1f20*/  BSSY.RECONVERGENT B0, `(.L_x_30) ;  /* 0x0000020000007945 */ /* 0x000fee0003800200 */
[----:B------:R-:W-:Y:S01]  /*1f30*/  DFMA R4, R20, R2, R4 ;  /* 0x000000021404722b */ /* 0x000fe20000000004 */
[----:B0-----:R-:W-:Y:S01]  /*1f40*/  USHF.L.U32 UR4, UR9, 0x1, URZ ;  /* 0x0000000109047899 */ /* 0x001fe200080006ff */
[----:B------:R-:W-:Y:S06]  /*1f50*/  I2F.F64 R22, UR8 ;  /* 0x0000000800167d12 */ /* 0x000fec0008201c00 */
[----:B------:R-:W-:-:S02]  /*1f60*/  DFMA R4, R8, R6, R4 ;  /* 0x000000060804722b */ /* 0x000fc40000000004 */
[----:B------:R-:W0:Y:S06]  /*1f70*/  I2F.F64 R18, UR4 ;  /* 0x0000000400127d12 */ /* 0x000e2c0008201c00 */
[----:B------:R-:W-:-:S06]  /*1f80*/  DSETP.GEU.AND P0, PT, R4, RZ, PT ;  /* 0x000000ff0400722a */ /* 0x000fcc0003f0e000 */
[----:B------:R-:W-:Y:S02]  /*1f90*/  FSEL R4, R4, RZ, P0 ;  /* 0x000000ff04047208 */ /* 0x000fe40000000000 */
[----:B------:R-:W-:Y:S01]  /*1fa0*/  FSEL R5, R5, RZ, P0 ;  /* 0x000000ff05057208 */ /* 0x000fe20000000000 */
[----:B0-----:R-:W0:Y:S02]  /*1fb0*/  MUFU.RCP64H R11, R19 ;  /* 0x00000013000b7308 */ /* 0x001e240000001800 */
[----:B0-----:R-:W-:-:S08]  /*1fc0*/  DFMA R12, -R18, R10, 1 ;  /* 0x3ff00000120c742b */ /* 0x001fd0000000010a */
[----:B------:R-:W-:-:S08]  /*1fd0*/  DFMA R12, R12, R12, R12 ;  /* 0x0000000c0c0c722b */ /* 0x000fd0000000000c */
[----:B------:R-:W-:Y:S02]  /*1fe0*/  DFMA R10, R10, R12, R10 ;  /* 0x0000000c0a0a722b */ /* 0x000fe4000000000a */
[----:B------:R-:W-:-:S06]  /*1ff0*/  DADD R12, R16, R24 ;  /* 0x00000000100c7229 */ /* 0x000fcc0000000018 */
[----:B------:R-:W-:Y:S02]  /*2000*/  DFMA R24, -R18, R10, 1 ;  /* 0x3ff000001218742b */ /* 0x000fe4000000010a */
[----:B------:R-:W-:-:S06]  /*2010*/  DMUL R12, R22, R12 ;  /* 0x0000000c160c7228 */ /* 0x000fcc0000000000 */
[----:B------:R-:W-:-:S04]  /*2020*/  DFMA R24, R10, R24, R10 ;  /* 0x000000180a18722b */ /* 0x000fc8000000000a */
[----:B------:R-:W-:-:S04]  /*2030*/  FSETP.GEU.AND P2, PT, |R13|, 6.5827683646048100446e-37, PT ;  /* 0x036000000d00780b */ /* 0x000fc80003f4e200 */
        /* <DEDUP_REMOVED lines=14> */
.L_x_31:
[----:B------:R-:W-:Y:S05]  /*2120*/  BSYNC.RECONVERGENT B0 ;  /* 0x0000000000007941 */ /* 0x000fea0003800200 */
.L_x_30:
[----:B------:R-:W0:Y:S01]  /*2130*/  MUFU.RCP64H R7, R19 ;  /* 0x0000001300077308 */ /* 0x000e220000001800 */
[----:B------:R-:W-:Y:S01]  /*2140*/  IMAD.MOV.U32 R6, RZ, RZ, 0x1 ;  /* 0x00000001ff067424 */ /* 0x000fe200078e00ff */
[----:B------:R-:W-:Y:S01]  /*2150*/  DADD R16, R16, R26 ;  /* 0x0000000010107229 */ /* 0x000fe2000000001a */
[----:B------:R-:W-:Y:S01]  /*2160*/  MOV R13, 0x3fe00000 ;  /* 0x3fe00000000d7802 */ /* 0x000fe20000000f00 */
[----:B------:R-:W-:Y:S06]  /*2170*/  BSSY.RECONVERGENT B0, `(.L_x_32) ;  /* 0x000001b000007945 */ /* 0x000fec0003800200 */
[----:B------:R-:W-:-:S02]  /*2180*/  DMUL R16, R22, R16 ;  /* 0x0000001016107228 */ /* 0x000fc40000000000 */
[----:B0-----:R-:W-:-:S08]  /*2190*/  DFMA R8, -R18, R6, 1 ;  /* 0x3ff000001208742b */ /* 0x001fd00000000106 */
[----:B------:R-:W-:Y:S01]  /*21a0*/  FSETP.GEU.AND P1, PT, |R17|, 6.5827683646048100446e-37, PT ;  /* 0x036000001100780b */ /* 0x000fe20003f2e200 */
[----:B------:R-:W-:-:S08]  /*21b0*/  DFMA R8, R8, R8, R8 ;  /* 0x000000080808722b */ /* 0x000fd00000000008 */
[----:B------:R-:W-:-:S08]  /*21c0*/  DFMA R8, R6, R8, R6 ;  /* 0x000000080608722b */ /* 0x000fd00000000006 */
[----:B------:R-:W-:-:S08]  /*21d0*/  DFMA R6, -R18, R8, 1 ;  /* 0x3ff000001206742b */ /* 0x000fd00000000108 */
[----:B------:R-:W-:-:S08]  /*21e0*/  DFMA R10, R8, R6, R8 ;  /* 0x00000006080a722b */ /* 0x000fd00000000008 */
[----:B------:R-:W-:-:S08]  /*21f0*/  DMUL R8, R10, R16 ;  /* 0x000000100a087228 */ /* 0x000fd00000000000 */
[----:B------:R-:W-:-:S08]  /*2200*/  DFMA R6, -R18, R8, R16 ;  /* 0x000000081206722b */ /* 0x000fd00000000110 */
[----:B------:R-:W-:Y:S01]  /*2210*/  DFMA R8, R10, R6, R8 ;  /* 0x000000060a08722b */ /* 0x000fe20000000008 */
[----:B------:R-:W-:Y:S01]  /*2220*/  LOP3.LUT R7, R13, 0x80000000, R3, 0xb8, !PT ;  /* 0x800000000d077812 */ /* 0x000fe200078eb803 */
[----:B------:R-:W-:-:S06]  /*2230*/  IMAD.MOV.U32 R6, RZ, RZ, RZ ;  /* 0x000000ffff067224 */ /* 0x000fcc00078e00ff */
[----:B------:R-:W-:Y:S02]  /*2240*/  DADD.RZ R2, R6, R2 ;  /* 0x0000000006027229 */ /* 0x000fe4000000c002 */
[----:B------:R-:W-:-:S05]  /*2250*/  FFMA R0, RZ, R19, R9 ;  /* 0x00000013ff007223 */ /* 0x000fca0000000009 */
[----:B------:R-:W-:-:S03]  /*2260*/  FSETP.GT.AND P0, PT, |R0|, 1.469367938527859385e-39, PT ;  /* 0x001000000000780b */ /* 0x000fc60003f04200 */
[----:B------:R0:W1:Y:S10]  /*2270*/  F2I.F64.TRUNC R2, R2 ;  /* 0x0000000200027311 */ /* 0x000074000030d100 */
[----:B0-----:R-:W-:Y:S05]  /*2280*/  @P0 BRA P1, `(.L_x_33) ;  /* 0x0000000000240947 */ /* 0x001fea0000800000 */
[----:B------:R-:W-:Y:S01]  /*2290*/  IMAD.MOV.U32 R11, RZ, RZ, R16 ;  /* 0x000000ffff0b7224 */ /* 0x000fe200078e0010 */
[----:B------:R-:W-:Y:S01]  /*22a0*/  MOV R0, 0x22f0 ;  /* 0x000022f000007802 */ /* 0x000fe20000000f00 */
[----:B------:R-:W-:Y:S02]  /*22b0*/  IMAD.MOV.U32 R10, RZ, RZ, R17 ;  /* 0x000000ffff0a7224 */ /* 0x000fe400078e0011 */
[----:B------:R-:W-:Y:S02]  /*22c0*/  IMAD.MOV.U32 R9, RZ, RZ, R18 ;  /* 0x000000ffff097224 */ /* 0x000fe400078e0012 */
[----:B------:R-:W-:-:S07]  /*22d0*/  IMAD.MOV.U32 R8, RZ, RZ, R19 ;  /* 0x000000ffff087224 */ /* 0x000fce00078e0013 */
[----:B-1----:R-:W-:Y:S05]  /*22e0*/  CALL.REL.NOINC `($__internal_0_$__cuda_sm20_div_rn_f64_full) ;  /* 0x0000000000407944 */ /* 0x002fea0003c00000 */
[----:B------:R-:W-:-:S04]  /*22f0*/  LOP3.LUT R9, R9, R8, RZ, 0x3c, !PT ;  /* 0x0000000809097212 */ /* 0x000fc800078e3cff */
[----:B------:R-:W-:-:S04]  /*2300*/  LOP3.LUT R8, R9, R8, RZ, 0x3c, !PT ;  /* 0x0000000809087212 */ /* 0x000fc800078e3cff */
[----:B------:R-:W-:-:S07]  /*2310*/  LOP3.LUT R9, R9, R8, RZ, 0x3c, !PT ;  /* 0x0000000809097212 */ /* 0x000fce00078e3cff */
.L_x_33:
[----:B------:R-:W-:Y:S05]  /*2320*/  BSYNC.RECONVERGENT B0 ;  /* 0x0000000000007941 */ /* 0x000fea0003800200 */
.L_x_32:
[----:B------:R-:W-:Y:S01]  /*2330*/  IMAD.MOV.U32 R7, RZ, RZ, 0x3fe00000 ;  /* 0x3fe00000ff077424 */ /* 0x000fe200078e00ff */
[----:B------:R-:W1:Y:S01]  /*2340*/  LDCU UR4, c[0x0][0x388] ;  /* 0x00007100ff0477ac */ /* 0x000e620008000800 */
[----:B------:R-:W-:Y:S01]  /*2350*/  IMAD.MOV.U32 R6, RZ, RZ, RZ ;  /* 0x000000ffff067224 */ /* 0x000fe200078e00ff */
[----:B------:R-:W-:Y:S02]  /*2360*/  F2F.F32.F64 R5, R4 ;  /* 0x0000000400057310 */ /* 0x000fe40000301000 */
[----:B------:R-:W-:-:S06]  /*2370*/  LOP3.LUT R7, R7, 0x80000000, R9, 0xb8, !PT ;  /* 0x8000000007077812 */ /* 0x000fcc00078eb809 */
[----:B------:R-:W-:Y:S01]  /*2380*/  DADD.RZ R6, R6, R8 ;  /* 0x0000000006067229 */ /* 0x000fe2000000c008 */
[----:B------:R-:W0:Y:S09]  /*2390*/  LDC.64 R8, c[0x0][0x380] ;  /* 0x0000e000ff087b82 */ /* 0x000e320000000a00 */
[----:B------:R-:W1:Y:S02]  /*23a0*/  F2I.F64.TRUNC R7, R6 ;  /* 0x0000000600077311 */ /* 0x000e64000030d100 */
[----:B-1----:R-:W-:-:S04]  /*23b0*/  IMAD R3, R2, UR4, R7 ;  /* 0x0000000402037c24 */ /* 0x002fc8000f8e0207 */
[----:B0-----:R-:W-:-:S05]  /*23c0*/  IMAD.WIDE R2, R3, 0x4, R8 ;  /* 0x0000000403027825 */ /* 0x001fca00078e0208 */
[----:B------:R-:W-:Y:S01]  /*23d0*/  REDG.E.ADD.F32.FTZ.RN.STRONG.GPU desc[UR6][R2.64], R5 ;  /* 0x00000005020079a6 */ /* 0x000fe2000c12f306 */
[----:B------:R-:W-:Y:S05]  /*23e0*/  EXIT ;  /* 0x000000000000794d */ /* 0x000fea0003800000 */
        .weak           $__internal_0_$__cuda_sm20_div_rn_f64_full
        .type           $__internal_0_$__cuda_sm20_div_rn_f64_full,@function
        .size           $__internal_0_$__cuda_sm20_div_rn_f64_full,($__internal_1_$__cuda_sm20_dsqrt_rn_f64_mediumpath_v1 - $__internal_0_$__cuda_sm20_div_rn_f64_full)
$__internal_0_$__cuda_sm20_div_rn_f64_full:
[C---:B------:R-:W-:Y:S01]  /*23f0*/  FSETP.GEU.AND P0, PT, |R8|.reuse, 1.469367938527859385e-39, PT ;  /* 0x001000000800780b */ /* 0x040fe20003f0e200 */
[----:B------:R-:W-:Y:S01]  /*2400*/  IMAD.MOV.U32 R35, RZ, RZ, R8 ;  /* 0x000000ffff237224 */ /* 0x000fe200078e0008 */
[----:B------:R-:W-:Y:S01]  /*2410*/  MOV R34, R9 ;  /* 0x0000000900227202 */ /* 0x000fe20000000f00 */
[----:B------:R-:W-:Y:S01]  /*2420*/  IMAD.MOV.U32 R36, RZ, RZ, R9 ;  /* 0x000000ffff247224 */ /* 0x000fe200078e0009 */
[C---:B------:R-:W-:Y:S01]  /*2430*/  LOP3.LUT R12, R8.reuse, 0x800fffff, RZ, 0xc0, !PT ;  /* 0x800fffff080c7812 */ /* 0x040fe200078ec0ff */
[----:B------:R-:W-:Y:S01]  /*2440*/  IMAD.MOV.U32 R39, RZ, RZ, R10 ;  /* 0x000000ffff277224 */ /* 0x000fe200078e000a */
[----:B------:R-:W-:Y:S01]  /*2450*/  LOP3.LUT R10, R8, 0x7ff00000, RZ, 0xc0, !PT ;  /* 0x7ff00000080a7812 */ /* 0x000fe200078ec0ff */
[----:B------:R-:W-:Y:S01]  /*2460*/  IMAD.MOV.U32 R38, RZ, RZ, R11 ;  /* 0x000000ffff267224 */ /* 0x000fe200078e000b */
[----:B------:R-:W-:Y:S01]  /*2470*/  LOP3.LUT R37, R12, 0x3ff00000, RZ, 0xfc, !PT ;  /* 0x3ff000000c257812 */ /* 0x000fe200078efcff */
[----:B------:R-:W-:Y:S01]  /*2480*/  IMAD.MOV.U32 R12, RZ, RZ, 0x1 ;  /* 0x00000001ff0c7424 */ /* 0x000fe200078e00ff */
[C---:B------:R-:W-:Y:S01]  /*2490*/  FSETP.GEU.AND P2, PT, |R39|.reuse, 1.469367938527859385e-39, PT ;  /* 0x001000002700780b */ /* 0x040fe20003f4e200 */
[----:B------:R-:W-:Y:S01]  /*24a0*/  IMAD.MOV.U32 R8, RZ, RZ, 0x1ca00000 ;  /* 0x1ca00000ff087424 */ /* 0x000fe200078e00ff */
[----:B------:R-:W-:Y:S01]  /*24b0*/  LOP3.LUT R9, R39, 0x7ff00000, RZ, 0xc0, !PT ;  /* 0x7ff0000027097812 */ /* 0x000fe200078ec0ff */
[----:B------:R-:W-:Y:S01]  /*24c0*/  @!P0 DMUL R36, R34, 8.98846567431157953865e+307 ;  /* 0x7fe0000022248828 */ /* 0x000fe20000000000 */
[----:B------:R-:W-:Y:S01]  /*24d0*/  IMAD.MOV.U32 R40, RZ, RZ, R38 ;  /* 0x000000ffff287224 */ /* 0x000fe200078e0026 */
[----:B------:R-:W-:Y:S01]  /*24e0*/  BSSY.RECONVERGENT B2, `(.L_x_34) ;  /* 0x0000051000027945 */ /* 0x000fe20003800200 */
[----:B------:R-:W-:-:S03]  /*24f0*/  ISETP.GE.U32.AND P1, PT, R9, R10, PT ;  /* 0x0000000a0900720c */ /* 0x000fc60003f26070 */
[----:B------:R-:W0:Y:S04]  /*2500*/  MUFU.RCP64H R13, R37 ;  /* 0x00000025000d7308 */ /* 0x000e280000001800 */
[----:B------:R-:W-:Y:S02]  /*2510*/  @!P2 LOP3.LUT R11, R35, 0x7ff00000, RZ, 0xc0, !PT ;  /* 0x7ff00000230ba812 */ /* 0x000fe400078ec0ff */
[----:B------:R-:W-:Y:S02]  /*2520*/  @!P2 MOV R42, RZ ;  /* 0x000000ff002aa202 */ /* 0x000fe40000000f00 */
[----:B------:R-:W-:Y:S02]  /*2530*/  @!P2 ISETP.GE.U32.AND P3, PT, R9, R11, PT ;  /* 0x0000000b0900a20c */ /* 0x000fe40003f66070 */
[----:B------:R-:W-:-:S02]  /*2540*/  @!P0 LOP3.LUT R10, R37, 0x7ff00000, RZ, 0xc0, !PT ;  /* 0x7ff00000250a8812 */ /* 0x000fc400078ec0ff */
[----:B------:R-:W-:-:S04]  /*2550*/  @!P2 SEL R11, R8, 0x63400000, !P3 ;  /* 0x63400000080ba807 */ /* 0x000fc80005800000 */
[----:B------:R-:W-:Y:S01]  /*2560*/  @!P2 LOP3.LUT R11, R11, 0x80000000, R39, 0xf8, !PT ;  /* 0x800000000b0ba812 */ /* 0x000fe200078ef827 */
[----:B0-----:R-:W-:-:S03]  /*2570*/  DFMA R44, R12, -R36, 1 ;  /* 0x3ff000000c2c742b */ /* 0x001fc60000000824 */
[----:B------:R-:W-:Y:S01]  /*2580*/  @!P2 LOP3.LUT R43, R11, 0x100000, RZ, 0xfc, !PT ;  /* 0x001000000b2ba812 */ /* 0x000fe200078efcff */
[----:B------:R-:W-:-:S04]  /*2590*/  IMAD.MOV.U32 R11, RZ, RZ, R9 ;  /* 0x000000ffff0b7224 */ /* 0x000fc800078e0009 */
[----:B------:R-:W-:-:S08]  /*25a0*/  DFMA R44, R44, R44, R44 ;  /* 0x0000002c2c2c722b */ /* 0x000fd0000000002c */
[----:B------:R-:W-:Y:S01]  /*25b0*/  DFMA R44, R12, R44, R12 ;  /* 0x0000002c0c2c722b */ /* 0x000fe2000000000c */
[----:B------:R-:W-:-:S04]  /*25c0*/  SEL R12, R8, 0x63400000, !P1 ;  /* 0x63400000080c7807 */ /* 0x000fc80004800000 */
[----:B------:R-:W-:-:S03]  /*25d0*/  LOP3.LUT R41, R12, 0x800fffff, R39, 0xf8, !PT ;  /* 0x800fffff0c297812 */ /* 0x000fc600078ef827 */
[----:B------:R-:W-:-:S03]  /*25e0*/  DFMA R12, R44, -R36, 1 ;  /* 0x3ff000002c0c742b */ /* 0x000fc60000000824 */
[----:B------:R-:W-:-:S05]  /*25f0*/  @!P2 DFMA R40, R40, 2, -R42 ;  /* 0x400000002828a82b */ /* 0x000fca000000082a */
[----:B------:R-:W-:-:S05]  /*2600*/  DFMA R44, R44, R12, R44 ;  /* 0x0000000c2c2c722b */ /* 0x000fca000000002c */
[----:B------:R-:W-:-:S03]  /*2610*/  @!P2 LOP3.LUT R11, R41, 0x7ff00000, RZ, 0xc0, !PT ;  /* 0x7ff00000290ba812 */ /* 0x000fc600078ec0ff */
[----:B------:R-:W-:Y:S02]  /*2620*/  DMUL R42, R44, R40 ;  /* 0x000000282c2a7228 */ /* 0x000fe40000000000 */
[----:B------:R-:W-:-:S05]  /*2630*/  VIADD R12, R11, 0xffffffff ;  /* 0xffffffff0b0c7836 */ /* 0x000fca0000000000 */
[----:B------:R-:W-:Y:S01]  /*2640*/  ISETP.GT.U32.AND P0, PT, R12, 0x7feffffe, PT ;  /* 0x7feffffe0c00780c */ /* 0x000fe20003f04070 */
[----:B------:R-:W-:Y:S01]  /*2650*/  VIADD R12, R10, 0xffffffff ;  /* 0xffffffff0a0c7836 */ /* 0x000fe20000000000 */
[----:B------:R-:W-:-:S04]  /*2660*/  DFMA R46, R42, -R36, R40 ;  /* 0x800000242a2e722b */ /* 0x000fc80000000028 */
[----:B------:R-:W-:-:S04]  /*2670*/  ISETP.GT.U32.OR P0, PT, R12, 0x7feffffe, P0 ;  /* 0x7feffffe0c00780c */ /* 0x000fc80000704470 */
[----:B------:R-:W-:-:S09]  /*2680*/  DFMA R12, R44, R46, R42 ;  /* 0x0000002e2c0c722b */ /* 0x000fd2000000002a */
[----:B------:R-:W-:Y:S05]  /*2690*/  @P0 BRA `(.L_x_35) ;  /* 0x0000000000740947 */ /* 0x000fea0003800000 */
[----:B------:R-:W-:-:S04]  /*26a0*/  LOP3.LUT R10, R35, 0x7ff00000, RZ, 0xc0, !PT ;  /* 0x7ff00000230a7812 */ /* 0x000fc800078ec0ff */
[CC--:B------:R-:W-:Y:S02]  /*26b0*/  VIADDMNMX R11, R9.reuse, -R10.reuse, 0xb9600000, !PT ;  /* 0xb9600000090b7446 */ /* 0x0c0fe4000780090a */
[----:B------:R-:W-:Y:S02]  /*26c0*/  ISETP.GE.U32.AND P0, PT, R9, R10, PT ;  /* 0x0000000a0900720c */ /* 0x000fe40003f06070 */
[----:B------:R-:W-:Y:S02]  /*26d0*/  VIMNMX R11, PT, PT, R11, 0x46a00000, PT ;  /* 0x46a000000b0b7848 */ /* 0x000fe40003fe0100 */
[----:B------:R-:W-:-:S05]  /*26e0*/  SEL R8, R8, 0x63400000, !P0 ;  /* 0x6340000008087807 */ /* 0x000fca0004000000 */
[----:B------:R-:W-:Y:S02]  /*26f0*/  IMAD.IADD R11, R11, 0x1, -R8 ;  /* 0x000000010b0b7824 */ /* 0x000fe400078e0a08 */
[----:B------:R-:W-:Y:S02]  /*2700*/  IMAD.MOV.U32 R8, RZ, RZ, RZ ;  /* 0x000000ffff087224 */ /* 0x000fe400078e00ff */
[----:B------:R-:W-:-:S06]  /*2710*/  VIADD R9, R11, 0x7fe00000 ;  /* 0x7fe000000b097836 */ /* 0x000fcc0000000000 */
[----:B------:R-:W-:-:S10]  /*2720*/  DMUL R42, R12, R8 ;  /* 0x000000080c2a7228 */ /* 0x000fd40000000000 */
[----:B------:R-:W-:-:S13]  /*2730*/  FSETP.GTU.AND P0, PT, |R43|, 1.469367938527859385e-39, PT ;  /* 0x001000002b00780b */ /* 0x000fda0003f0c200 */
[----:B------:R-:W-:Y:S05]  /*2740*/  @P0 BRA `(.L_x_36) ;  /* 0x0000000000a80947 */ /* 0x000fea0003800000 */
[----:B------:R-:W-:-:S06]  /*2750*/  DFMA R36, R12, -R36, R40 ;  /* 0x800000240c24722b */ /* 0x000fcc0000000028 */
[----:B------:R-:W-:-:S04]  /*2760*/  IMAD.MOV.U32 R36, RZ, RZ, RZ ;  /* 0x000000ffff247224 */ /* 0x000fc800078e00ff */
[C---:B------:R-:W-:Y:S02]  /*2770*/  FSETP.NEU.AND P0, PT, R37.reuse, RZ, PT ;  /* 0x000000ff2500720b */ /* 0x040fe40003f0d000 */
[----:B------:R-:W-:-:S04]  /*2780*/  LOP3.LUT R8, R37, 0x80000000, R35, 0x48, !PT ;  /* 0x8000000025087812 */ /* 0x000fc800078e4823 */
[----:B------:R-:W-:-:S07]  /*2790*/  LOP3.LUT R37, R8, R9, RZ, 0xfc, !PT ;  /* 0x0000000908257212 */ /* 0x000fce00078efcff */
[----:B------:R-:W-:Y:S05]  /*27a0*/  @!P0 BRA `(.L_x_36) ;  /* 0x0000000000908947 */ /* 0x000fea0003800000 */
[C---:B------:R-:W-:Y:S01]  /*27b0*/  IADD3 R35, PT, PT, -R11.reuse, RZ, RZ ;  /* 0x000000ff0b237210 */ /* 0x040fe20007ffe1ff */
[----:B------:R-:W-:Y:S01]  /*27c0*/  IMAD.MOV.U32 R34, RZ, RZ, RZ ;  /* 0x000000ffff227224 */ /* 0x000fe200078e00ff */
[----:B------:R-:W-:-:S05]  /*27d0*/  IADD3 R11, PT, PT, -R11, -0x43300000, RZ ;  /* 0xbcd000000b0b7810 */ /* 0x000fca0007ffe1ff */
[----:B------:R-:W-:Y:S02]  /*27e0*/  DFMA R34, R42, -R34, R12 ;  /* 0x800000222a22722b */ /* 0x000fe4000000000c */
[----:B------:R-:W-:-:S08]  /*27f0*/  DMUL.RP R12, R12, R36 ;  /* 0x000000240c0c7228 */ /* 0x000fd00000008000 */
[----:B------:R-:W-:Y:S02]  /*2800*/  FSETP.NEU.AND P0, PT, |R35|, R11, PT ;  /* 0x0000000b2300720b */ /* 0x000fe40003f0d200 */
[----:B------:R-:W-:Y:S02]  /*2810*/  LOP3.LUT R9, R13, R8, RZ, 0x3c, !PT ;  /* 0x000000080d097212 */ /* 0x000fe400078e3cff */
[----:B------:R-:W-:Y:S02]  /*2820*/  FSEL R8, R12, R42, !P0 ;  /* 0x0000002a0c087208 */ /* 0x000fe40004000000 */
[----:B------:R-:W-:-:S03]  /*2830*/  FSEL R9, R9, R43, !P0 ;  /* 0x0000002b09097208 */ /* 0x000fc60004000000 */
[----:B------:R-:W-:Y:S02]  /*2840*/  IMAD.MOV.U32 R42, RZ, RZ, R8 ;  /* 0x000000ffff2a7224 */ /* 0x000fe400078e0008 */
[----:B------:R-:W-:Y:S01]  /*2850*/  IMAD.MOV.U32 R43, RZ, RZ, R9 ;  /* 0x000000ffff2b7224 */ /* 0x000fe200078e0009 */
[----:B------:R-:W-:Y:S06]  /*2860*/  BRA `(.L_x_36) ;  /* 0x0000000000607947 */ /* 0x000fec0003800000 */
.L_x_35:
[----:B------:R-:W-:-:S14]  /*2870*/  DSETP.NAN.AND P0, PT, R38, R38, PT ;  /* 0x000000262600722a */ /* 0x000fdc0003f08000 */
[----:B------:R-:W-:Y:S05]  /*2880*/  @P0 BRA `(.L_x_37) ;  /* 0x00000000004c0947 */ /* 0x000fea0003800000 */
[----:B------:R-:W-:-:S14]  /*2890*/  DSETP.NAN.AND P0, PT, R34, R34, PT ;  /* 0x000000222200722a */ /* 0x000fdc0003f08000 */
[----:B------:R-:W-:Y:S05]  /*28a0*/  @P0 BRA `(.L_x_38) ;  /* 0x0000000000340947 */ /* 0x000fea0003800000 */
[----:B------:R-:W-:Y:S01]  /*28b0*/  ISETP.NE.AND P0, PT, R11, R10, PT ;  /* 0x0000000a0b00720c */ /* 0x000fe20003f05270 */
[----:B------:R-:W-:Y:S02]  /*28c0*/  IMAD.MOV.U32 R42, RZ, RZ, 0x0 ;  /* 0x00000000ff2a7424 */ /* 0x000fe400078e00ff */
[----:B------:R-:W-:-:S10]  /*28d0*/  IMAD.MOV.U32 R43, RZ, RZ, -0x80000 ;  /* 0xfff80000ff2b7424 */ /* 0x000fd400078e00ff */
[----:B------:R-:W-:Y:S05]  /*28e0*/  @!P0 BRA `(.L_x_36) ;  /* 0x0000000000408947 */ /* 0x000fea0003800000 */
[----:B------:R-:W-:Y:S02]  /*28f0*/  ISETP.NE.AND P0, PT, R11, 0x7ff00000, PT ;  /* 0x7ff000000b00780c */ /* 0x000fe40003f05270 */
[----:B------:R-:W-:Y:S02]  /*2900*/  LOP3.LUT R8, R39, 0x80000000, R35, 0x48, !PT ;  /* 0x8000000027087812 */ /* 0x000fe400078e4823 */
[----:B------:R-:W-:-:S13]  /*2910*/  ISETP.EQ.OR P0, PT, R10, RZ, !P0 ;  /* 0x000000ff0a00720c */ /* 0x000fda0004702670 */
[----:B------:R-:W-:Y:S01]  /*2920*/  @P0 LOP3.LUT R9, R8, 0x7ff00000, RZ, 0xfc, !PT ;  /* 0x7ff0000008090812 */ /* 0x000fe200078efcff */
[----:B------:R-:W-:Y:S01]  /*2930*/  @!P0 IMAD.MOV.U32 R42, RZ, RZ, RZ ;  /* 0x000000ffff2a8224 */ /* 0x000fe200078e00ff */
[----:B------:R-:W-:Y:S01]  /*2940*/  @P0 MOV R42, RZ ;  /* 0x000000ff002a0202 */ /* 0x000fe20000000f00 */
[----:B------:R-:W-:Y:S02]  /*2950*/  @!P0 IMAD.MOV.U32 R43, RZ, RZ, R8 ;  /* 0x000000ffff2b8224 */ /* 0x000fe400078e0008 */
[----:B------:R-:W-:Y:S01]  /*2960*/  @P0 IMAD.MOV.U32 R43, RZ, RZ, R9 ;  /* 0x000000ffff2b0224 */ /* 0x000fe200078e0009 */
[----:B------:R-:W-:Y:S06]  /*2970*/  BRA `(.L_x_36) ;  /* 0x00000000001c7947 */ /* 0x000fec0003800000 */
.L_x_38:
[----:B------:R-:W-:Y:S01]  /*2980*/  LOP3.LUT R8, R35, 0x80000, RZ, 0xfc, !PT ;  /* 0x0008000023087812 */ /* 0x000fe200078efcff */
[----:B------:R-:W-:-:S04]  /*2990*/  IMAD.MOV.U32 R42, RZ, RZ, R34 ;  /* 0x000000ffff2a7224 */ /* 0x000fc800078e0022 */
[----:B------:R-:W-:Y:S01]  /*29a0*/  IMAD.MOV.U32 R43, RZ, RZ, R8 ;  /* 0x000000ffff2b7224 */ /* 0x000fe200078e0008 */
[----:B------:R-:W-:Y:S06]  /*29b0*/  BRA `(.L_x_36) ;  /* 0x00000000000c7947 */ /* 0x000fec0003800000 */
.L_x_37:
[----:B------:R-:W-:Y:S01]  /*29c0*/  LOP3.LUT R8, R39, 0x80000, RZ, 0xfc, !PT ;  /* 0x0008000027087812 */ /* 0x000fe200078efcff */
[----:B------:R-:W-:-:S04]  /*29d0*/  IMAD.MOV.U32 R42, RZ, RZ, R38 ;  /* 0x000000ffff2a7224 */ /* 0x000fc800078e0026 */
[----:B------:R-:W-:-:S07]  /*29e0*/  IMAD.MOV.U32 R43, RZ, RZ, R8 ;  /* 0x000000ffff2b7224 */ /* 0x000fce00078e0008 */
.L_x_36:
[----:B------:R-:W-:Y:S05]  /*29f0*/  BSYNC.RECONVERGENT B2 ;  /* 0x0000000000027941 */ /* 0x000fea0003800200 */
.L_x_34:
[----:B------:R-:W-:Y:S01]  /*2a00*/  MOV R10, R0 ;  /* 0x00000000000a7202 */ /* 0x000fe20000000f00 */
[----:B------:R-:W-:Y:S02]  /*2a10*/  IMAD.MOV.U32 R11, RZ, RZ, 0x0 ;  /* 0x00000000ff0b7424 */ /* 0x000fe400078e00ff */
[----:B------:R-:W-:Y:S02]  /*2a20*/  IMAD.MOV.U32 R9, RZ, RZ, R42 ;  /* 0x000000ffff097224 */ /* 0x000fe400078e002a */
[----:B------:R-:W-:Y:S01]  /*2a30*/  IMAD.MOV.U32 R8, RZ, RZ, R43 ;  /* 0x000000ffff087224 */ /* 0x000fe200078e002b */
[----:B------:R-:W-:Y:S06]  /*2a40*/  RET.REL.NODEC R10 `(_Z11ray_tracingPfiiiiiiii) ;  /* 0xffffffd40a6c7950 */ /* 0x000fec0003c3ffff */
        .weak           $__internal_1_$__cuda_sm20_dsqrt_rn_f64_mediumpath_v1
        .type           $__internal_1_$__cuda_sm20_dsqrt_rn_f64_mediumpath_v1,@function
        .size           $__internal_1_$__cuda_sm20_dsqrt_rn_f64_mediumpath_v1,($_Z11ray_tracingPfiiiiiiii$__internal_trig_reduction_slowpathd - $__internal_1_$__cuda_sm20_dsqrt_rn_f64_mediumpath_v1)
$__internal_1_$__cuda_sm20_dsqrt_rn_f64_mediumpath_v1:
[----:B------:R-:W-:Y:S01]  /*2a50*/  ISETP.GE.U32.AND P0, PT, R8, -0x3400000, PT ;  /* 0xfcc000000800780c */ /* 0x000fe20003f06070 */
[----:B------:R-:W-:Y:S01]  /*2a60*/  BSSY.RECONVERGENT B2, `(.L_x_39) ;  /* 0x0000029000027945 */ /* 0x000fe20003800200 */
[----:B------:R-:W-:Y:S02]  /*2a70*/  IMAD.MOV.U32 R34, RZ, RZ, R14 ;  /* 0x000000ffff227224 */ /* 0x000fe400078e000e */
[----:B------:R-:W-:Y:S02]  /*2a80*/  IMAD.MOV.U32 R35, RZ, RZ, R13 ;  /* 0x000000ffff237224 */ /* 0x000fe400078e000d */
[----:B------:R-:W-:Y:S02]  /*2a90*/  IMAD.MOV.U32 R13, RZ, RZ, R11 ;  /* 0x000000ffff0d7224 */ /* 0x000fe400078e000b */
[----:B------:R-:W-:Y:S02]  /*2aa0*/  IMAD.MOV.U32 R14, RZ, RZ, R15 ;  /* 0x000000ffff0e7224 */ /* 0x000fe400078e000f */
[----:B------:R-:W-:-:S02]  /*2ab0*/  IMAD.MOV.U32 R15, RZ, RZ, R0 ;  /* 0x000000ffff0f7224 */ /* 0x000fc400078e0000 */
[----:B------:R-:W-:Y:S01]  /*2ac0*/  IMAD.MOV.U32 R11, RZ, RZ, R9 ;  /* 0x000000ffff0b7224 */ /* 0x000fe200078e0009 */
[----:B------:R-:W-:Y:S06]  /*2ad0*/  @!P0 BRA `(.L_x_40) ;  /* 0x0000000000208947 */ /* 0x000fec0003800000 */
[----:B------:R-:W-:-:S10]  /*2ae0*/  DFMA.RM R10, R12, R14, R10 ;  /* 0x0000000e0c0a722b */ /* 0x000fd4000000400a */
[----:B------:R-:W-:-:S04]  /*2af0*/  IADD3 R8, P0, PT, R10, 0x1, RZ ;  /* 0x000000010a087810 */ /* 0x000fc80007f1e0ff */
[----:B------:R-:W-:-:S06]  /*2b00*/  IADD3.X R9, PT, PT, RZ, R11, RZ, P0, !PT ;  /* 0x0000000bff097210 */ /* 0x000fcc00007fe4ff */
[----:B------:R-:W-:-:S08]  /*2b10*/  DFMA.RP R34, -R10, R8, R34 ;  /* 0x000000080a22722b */ /* 0x000fd00000008122 */
[----:B------:R-:W-:-:S06]  /*2b20*/  DSETP.GT.AND P0, PT, R34, RZ, PT ;  /* 0x000000ff2200722a */ /* 0x000fcc0003f04000 */
[----:B------:R-:W-:Y:S02]  /*2b30*/  FSEL R8, R8, R10, P0 ;  /* 0x0000000a08087208 */ /* 0x000fe40000000000 */
[----:B------:R-:W-:Y:S01]  /*2b40*/  FSEL R9, R9, R11, P0 ;  /* 0x0000000b09097208 */ /* 0x000fe20000000000 */
[----:B------:R-:W-:Y:S06]  /*2b50*/  BRA `(.L_x_41) ;  /* 0x0000000000647947 */ /* 0x000fec0003800000 */
.L_x_40:
[----:B------:R-:W-:-:S14]  /*2b60*/  DSETP.NE.AND P0, PT, R34, RZ, PT ;  /* 0x000000ff2200722a */ /* 0x000fdc0003f05000 */
[----:B------:R-:W-:Y:S05]  /*2b70*/  @!P0 BRA `(.L_x_42) ;  /* 0x0000000000588947 */ /* 0x000fea0003800000 */
[----:B------:R-:W-:-:S13]  /*2b80*/  ISETP.GE.AND P0, PT, R35, RZ, PT ;  /* 0x000000ff2300720c */ /* 0x000fda0003f06270 */
[----:B------:R-:W-:Y:S02]  /*2b90*/  @!P0 IMAD.MOV.U32 R8, RZ, RZ, 0x0 ;  /* 0x00000000ff088424 */ /* 0x000fe400078e00ff */
[----:B------:R-:W-:Y:S01]  /*2ba0*/  @!P0 IMAD.MOV.U32 R9, RZ, RZ, -0x80000 ;  /* 0xfff80000ff098424 */ /* 0x000fe200078e00ff */
[----:B------:R-:W-:Y:S06]  /*2bb0*/  @!P0 BRA `(.L_x_41) ;  /* 0x00000000004c8947 */ /* 0x000fec0003800000 */
[----:B------:R-:W-:-:S13]  /*2bc0*/  ISETP.GT.AND P0, PT, R35, 0x7fefffff, PT ;  /* 0x7fefffff2300780c */ /* 0x000fda0003f04270 */
[----:B------:R-:W-:Y:S05]  /*2bd0*/  @P0 BRA `(.L_x_42) ;  /* 0x0000000000400947 */ /* 0x000fea0003800000 */
[----:B------:R-:W-:Y:S01]  /*2be0*/  DMUL R34, R34, 8.11296384146066816958e+31 ;  /* 0x4690000022227828 */ /* 0x000fe20000000000 */
[----:B------:R-:W-:Y:S02]  /*2bf0*/  IMAD.MOV.U32 R12, RZ, RZ, RZ ;  /* 0x000000ffff0c7224 */ /* 0x000fe400078e00ff */
[----:B------:R-:W-:Y:S02]  /*2c00*/  IMAD.MOV.U32 R8, RZ, RZ, 0x0 ;  /* 0x00000000ff087424 */ /* 0x000fe400078e00ff */
[----:B------:R-:W-:Y:S01]  /*2c10*/  IMAD.MOV.U32 R9, RZ, RZ, 0x3fd80000 ;  /* 0x3fd80000ff097424 */ /* 0x000fe200078e00ff */
[----:B------:R-:W0:Y:S02]  /*2c20*/  MUFU.RSQ64H R13, R35 ;  /* 0x00000023000d7308 */ /* 0x000e240000001c00 */
[----:B0-----:R-:W-:-:S08]  /*2c30*/  DMUL R10, R12, R12 ;  /* 0x0000000c0c0a7228 */ /* 0x001fd00000000000 */
[----:B------:R-:W-:-:S08]  /*2c40*/  DFMA R10, R34, -R10, 1 ;  /* 0x3ff00000220a742b */ /* 0x000fd0000000080a */
[----:B------:R-:W-:Y:S02]  /*2c50*/  DFMA R8, R10, R8, 0.5 ;  /* 0x3fe000000a08742b */ /* 0x000fe40000000008 */
[----:B------:R-:W-:-:S08]  /*2c60*/  DMUL R10, R12, R10 ;  /* 0x0000000a0c0a7228 */ /* 0x000fd00000000000 */
[----:B------:R-:W-:-:S08]  /*2c70*/  DFMA R10, R8, R10, R12 ;  /* 0x0000000a080a722b */ /* 0x000fd0000000000c */
[----:B------:R-:W-:Y:S02]  /*2c80*/  DMUL R8, R34, R10 ;  /* 0x0000000a22087228 */ /* 0x000fe40000000000 */
[----:B------:R-:W-:-:S06]  /*2c90*/  VIADD R11, R11, 0xfff00000 ;  /* 0xfff000000b0b7836 */ /* 0x000fcc0000000000 */
[----:B------:R-:W-:-:S08]  /*2ca0*/  DFMA R34, R8, -R8, R34 ;  /* 0x800000080822722b */ /* 0x000fd00000000022 */
[----:B------:R-:W-:-:S10]  /*2cb0*/  DFMA R8, R10, R34, R8 ;  /* 0x000000220a08722b */ /* 0x000fd40000000008 */
[----:B------:R-:W-:Y:S01]  /*2cc0*/  VIADD R9, R9, 0xfcb00000 ;  /* 0xfcb0000009097836 */ /* 0x000fe20000000000 */
[----:B------:R-:W-:Y:S06]  /*2cd0*/  BRA `(.L_x_41) ;  /* 0x0000000000047947 */ /* 0x000fec0003800000 */
.L_x_42:
[----:B------:R-:W-:-:S11]  /*2ce0*/  DADD R8, R34, R34 ;  /* 0x0000000022087229 */ /* 0x000fd60000000022 */
.L_x_41:
[----:B------:R-:W-:Y:S05]  /*2cf0*/  BSYNC.RECONVERGENT B2 ;  /* 0x0000000000027941 */ /* 0x000fea0003800200 */
.L_x_39:
[----:B------:R-:W-:Y:S01]  /*2d00*/  MOV R31, R8 ;  /* 0x00000008001f7202 */ /* 0x000fe20000000f00 */
[----:B------:R-:W-:Y:S02]  /*2d10*/  IMAD.MOV.U32 R0, RZ, RZ, R9 ;  /* 0x000000ffff007224 */ /* 0x000fe400078e0009 */
[----:B------:R-:W-:Y:S02]  /*2d20*/  IMAD.MOV.U32 R8, RZ, RZ, R30 ;  /* 0x000000ffff087224 */ /* 0x000fe400078e001e */
[----:B------:R-:W-:-:S04]  /*2d30*/  IMAD.MOV.U32 R9, RZ, RZ, 0x0 ;  /* 0x00000000ff097424 */ /* 0x000fc800078e00ff */
[----:B------:R-:W-:Y:S05]  /*2d40*/  RET.REL.NODEC R8 `(_Z11ray_tracingPfiiiiiiii) ;  /* 0xffffffd008ac7950 */ /* 0x000fea0003c3ffff */
        .type           $_Z11ray_tracingPfiiiiiiii$__internal_trig_reduction_slowpathd,@function
        .size           $_Z11ray_tracingPfiiiiiiii$__internal_trig_reduction_slowpathd,(.L_x_53 - $_Z11ray_tracingPfiiiiiiii$__internal_trig_reduction_slowpathd)
$_Z11ray_tracingPfiiiiiiii$__internal_trig_reduction_slowpathd:
[--C-:B------:R-:W-:Y:S01]  /*2d50*/  SHF.R.U32.HI R10, RZ, 0x14, R9.reuse ;  /* 0x00000014ff0a7819 */ /* 0x100fe20000011609 */
[----:B------:R-:W-:Y:S02]  /*2d60*/  IMAD.MOV.U32 R34, RZ, RZ, R0 ;  /* 0x000000ffff227224 */ /* 0x000fe400078e0000 */
[----:B------:R-:W-:Y:S01]  /*2d70*/  IMAD.MOV.U32 R35, RZ, RZ, R9 ;  /* 0x000000ffff237224 */ /* 0x000fe200078e0009 */
[----:B------:R-:W-:Y:S01]  /*2d80*/  LOP3.LUT R11, R10, 0x7ff, RZ, 0xc0, !PT ;  /* 0x000007ff0a0b7812 */ /* 0x000fe200078ec0ff */
[----:B------:R-:W-:-:S03]  /*2d90*/  IMAD.MOV.U32 R12, RZ, RZ, RZ ;  /* 0x000000ffff0c7224 */ /* 0x000fc600078e00ff */
[----:B------:R-:W-:-:S13]  /*2da0*/  ISETP.NE.AND P0, PT, R11, 0x7ff, PT ;  /* 0x000007ff0b00780c */ /* 0x000fda0003f05270 */
[----:B------:R-:W-:Y:S05]  /*2db0*/  @!P0 BRA `(.L_x_43) ;  /* 0x00000008004c8947 */ /* 0x000fea0003800000 */
[----:B------:R-:W-:Y:S01]  /*2dc0*/  VIADD R0, R11, 0xfffffc00 ;  /* 0xfffffc000b007836 */ /* 0x000fe20000000000 */
[----:B------:R-:W-:Y:S01]  /*2dd0*/  BSSY.RECONVERGENT B3, `(.L_x_44) ;  /* 0x0000030000037945 */ /* 0x000fe20003800200 */
[----:B------:R-:W-:-:S03]  /*2de0*/  CS2R R26, SRZ ;  /* 0x00000000001a7805 */ /* 0x000fc6000001ff00 */
[----:B------:R-:W-:Y:S02]  /*2df0*/  SHF.R.U32.HI R11, RZ, 0x6, R0 ;  /* 0x00000006ff0b7819 */ /* 0x000fe40000011600 */
[----:B------:R-:W-:Y:S02]  /*2e00*/  ISETP.GE.U32.AND P0, PT, R0, 0x80, PT ;  /* 0x000000800000780c */ /* 0x000fe40003f06070 */
[C---:B------:R-:W-:Y:S02]  /*2e10*/  IADD3 R12, PT, PT, -R11.reuse, 0x13, RZ ;  /* 0x000000130b0c7810 */ /* 0x040fe40007ffe1ff */
[----:B------:R-:W-:Y:S02]  /*2e20*/  IADD3 R37, PT, PT, -R11, 0xf, RZ ;  /* 0x0000000f0b257810 */ /* 0x000fe40007ffe1ff */
[----:B------:R-:W-:-:S04]  /*2e30*/  SEL R12, R12, 0x12, P0 ;  /* 0x000000120c0c7807 */ /* 0x000fc80000000000 */
[----:B------:R-:W-:-:S13]  /*2e40*/  ISETP.GE.AND P0, PT, R37, R12, PT ;  /* 0x0000000c2500720c */ /* 0x000fda0003f06270 */
[----:B------:R-:W-:Y:S05]  /*2e50*/  @P0 BRA `(.L_x_45) ;  /* 0x00000000009c0947 */ /* 0x000fea0003800000 */
[----:B------:R-:W0:Y:S01]  /*2e60*/  LDC.64 R24, c[0x0][0x358] ;  /* 0x0000d600ff187b82 */ /* 0x000e220000000a00 */
[C---:B------:R-:W-:Y:S01]  /*2e70*/  SHF.L.U64.HI R13, R34.reuse, 0xb, R35 ;  /* 0x0000000b220d7819 */ /* 0x040fe20000010223 */
[----:B------:R-:W-:Y:S01]  /*2e80*/  BSSY.RECONVERGENT B4, `(.L_x_46) ;  /* 0x0000023000047945 */ /* 0x000fe20003800200 */
[----:B------:R-:W-:Y:S01]  /*2e90*/  SHF.L.U32 R14, R34, 0xb, RZ ;  /* 0x0000000b220e7819 */ /* 0x000fe200000006ff */
[----:B------:R-:W-:Y:S01]  /*2ea0*/  IMAD.MOV.U32 R0, RZ, RZ, R1 ;  /* 0x000000ffff007224 */ /* 0x000fe200078e0001 */
[----:B------:R-:W-:Y:S01]  /*2eb0*/  IADD3 R36, PT, PT, RZ, -R11, -R12 ;  /* 0x8000000bff247210 */ /* 0x000fe20007ffe80c */
[----:B------:R-:W-:Y:S01]  /*2ec0*/  IMAD.MOV.U32 R15, RZ, RZ, RZ ;  /* 0x000000ffff0f7224 */ /* 0x000fe200078e00ff */
[----:B------:R-:W-:Y:S02]  /*2ed0*/  CS2R R26, SRZ ;  /* 0x00000000001a7805 */ /* 0x000fe4000001ff00 */
[----:B------:R-:W-:-:S07]  /*2ee0*/  LOP3.LUT R13, R13, 0x80000000, RZ, 0xfc, !PT ;  /* 0x800000000d0d7812 */ /* 0x000fce00078efcff */
.L_x_47:
[----:B------:R-:W1:Y:S01]  /*2ef0*/  LDC.64 R34, c[0x4][RZ] ;  /* 0x01000000ff227b82 */ /* 0x000e620000000a00 */
[----:B0-----:R-:W-:Y:S02]  /*2f00*/  R2UR UR4, R24 ;  /* 0x00000000180472ca */ /* 0x001fe400000e0000 */
[----:B------:R-:W-:Y:S01]  /*2f10*/  R2UR UR5, R25 ;  /* 0x00000000190572ca */ /* 0x000fe200000e0000 */
[----:B-1----:R-:W-:-:S12]  /*2f20*/  IMAD.WIDE R34, R37, 0x8, R34 ;  /* 0x0000000825227825 */ /* 0x002fd800078e0222 */
[----:B------:R-:W2:Y:S01]  /*2f30*/  LDG.E.64.CONSTANT R34, desc[UR4][R34.64] ;  /* 0x0000000422227981 */ /* 0x000ea2000c1e9b00 */
[----:B------:R-:W-:Y:S02]  /*2f40*/  VIADD R36, R36, 0x1 ;  /* 0x0000000124247836 */ /* 0x000fe40000000000 */
[----:B------:R-:W-:Y:S02]  /*2f50*/  VIADD R37, R37, 0x1 ;  /* 0x0000000125257836 */ /* 0x000fe40000000000 */
[----:B--2---:R-:W-:-:S04]  /*2f60*/  IMAD.WIDE.U32 R26, P2, R34, R14, R26 ;  /* 0x0000000e221a7225 */ /* 0x004fc8000784001a */
[----:B------:R-:W-:Y:S02]  /*2f70*/  IMAD R39, R34, R13, RZ ;  /* 0x0000000d22277224 */ /* 0x000fe400078e02ff */
[CC--:B------:R-:W-:Y:S02]  /*2f80*/  IMAD R38, R35.reuse, R14.reuse, RZ ;  /* 0x0000000e23267224 */ /* 0x0c0fe400078e02ff */
[----:B------:R-:W-:Y:S01]  /*2f90*/  IMAD.HI.U32 R41, R35, R14, RZ ;  /* 0x0000000e23297227 */ /* 0x000fe200078e00ff */
[----:B------:R-:W-:-:S03]  /*2fa0*/  IADD3 R27, P0, PT, R39, R27, RZ ;  /* 0x0000001b271b7210 */ /* 0x000fc60007f1e0ff */
[C---:B------:R-:W-:Y:S01]  /*2fb0*/  IMAD R39, R15.reuse, 0x8, R0 ;  /* 0x000000080f277824 */ /* 0x040fe200078e0200 */
[----:B------:R-:W-:Y:S01]  /*2fc0*/  IADD3 R27, P1, PT, R38, R27, RZ ;  /* 0x0000001b261b7210 */ /* 0x000fe20007f3e0ff */
[----:B------:R-:W-:Y:S01]  /*2fd0*/  IMAD.HI.U32 R38, R34, R13, RZ ;  /* 0x0000000d22267227 */ /* 0x000fe200078e00ff */
[----:B------:R-:W-:-:S03]  /*2fe0*/  IADD3 R15, PT, PT, R15, 0x1, RZ ;  /* 0x000000010f0f7810 */ /* 0x000fc60007ffe0ff */
[----:B------:R-:W-:Y:S01]  /*2ff0*/  IMAD.X R34, RZ, RZ, R38, P2 ;  /* 0x000000ffff227224 */ /* 0x000fe200010e0626 */
[----:B------:R0:W-:Y:S01]  /*3000*/  STL.64 [R39], R26 ;  /* 0x0000001a27007387 */ /* 0x0001e20000100a00 */
[----:B------:R-:W-:-:S03]  /*3010*/  IMAD.HI.U32 R38, R35, R13, RZ ;  /* 0x0000000d23267227 */ /* 0x000fc600078e00ff */
[----:B------:R-:W-:Y:S01]  /*3020*/  IADD3.X R34, P0, PT, R41, R34, RZ, P0, !PT ;  /* 0x0000002229227210 */ /* 0x000fe2000071e4ff */
[----:B------:R-:W-:-:S05]  /*3030*/  IMAD R35, R35, R13, RZ ;  /* 0x0000000d23237224 */ /* 0x000fca00078e02ff */
[----:B------:R-:W-:Y:S01]  /*3040*/  IADD3.X R35, P1, PT, R35, R34, RZ, P1, !PT ;  /* 0x0000002223237210 */ /* 0x000fe20000f3e4ff */
[----:B------:R-:W-:Y:S01]  /*3050*/  IMAD.X R34, RZ, RZ, R38, P0 ;  /* 0x000000ffff227224 */ /* 0x000fe200000e0626 */
[----:B------:R-:W-:-:S03]  /*3060*/  ISETP.NE.AND P0, PT, R36, -0xf, PT ;  /* 0xfffffff12400780c */ /* 0x000fc60003f05270 */
[----:B------:R-:W-:Y:S02]  /*3070*/  IMAD.X R34, RZ, RZ, R34, P1 ;  /* 0x000000ffff227224 */ /* 0x000fe400008e0622 */
[----:B0-----:R-:W-:Y:S02]  /*3080*/  IMAD.MOV.U32 R26, RZ, RZ, R35 ;  /* 0x000000ffff1a7224 */ /* 0x001fe400078e0023 */
[----:B------:R-:W-:-:S06]  /*3090*/  IMAD.MOV.U32 R27, RZ, RZ, R34 ;  /* 0x000000ffff1b7224 */ /* 0x000fcc00078e0022 */
[----:B------:R-:W-:Y:S05]  /*30a0*/  @P0 BRA `(.L_x_47) ;  /* 0xfffffffc00900947 */ /* 0x000fea000383ffff */
[----:B------:R-:W-:Y:S05]  /*30b0*/  BSYNC.RECONVERGENT B4 ;  /* 0x0000000000047941 */ /* 0x000fea0003800200 */
.L_x_46:
[----:B------:R-:W-:-:S07]  /*30c0*/  IMAD.MOV.U32 R37, RZ, RZ, R12 ;  /* 0x000000ffff257224 */ /* 0x000fce00078e000c */
.L_x_45:
[----:B------:R-:W-:Y:S05]  /*30d0*/  BSYNC.RECONVERGENT B3 ;  /* 0x0000000000037941 */ /* 0x000fea0003800200 */
.L_x_44:
[----:B------:R-:W-:Y:S01]  /*30e0*/  LOP3.LUT P0, R41, R10, 0x3f, RZ, 0xc0, !PT ;  /* 0x0000003f0a297812 */ /* 0x000fe2000780c0ff */
[----:B------:R-:W-:-:S04]  /*30f0*/  IMAD.IADD R0, R11, 0x1, R37 ;  /* 0x000000010b007824 */ /* 0x000fc800078e0225 */
[----:B------:R-:W-:-:S05]  /*3100*/  IMAD.U32 R43, R0, 0x8, R1 ;  /* 0x00000008002b7824 */ /* 0x000fca00078e0001 */
[----:B------:R0:W-:Y:S04]  /*3110*/  STL.64 [R43+-0x78], R26 ;  /* 0xffff881a2b007387 */ /* 0x0001e80000100a00 */
[----:B------:R-:W2:Y:S04]  /*3120*/  @P0 LDL.64 R24, [R1+0x8] ;  /* 0x0000080001180983 */ /* 0x000ea80000100a00 */
[----:B------:R-:W3:Y:S04]  /*3130*/  LDL.64 R10, [R1+0x10] ;  /* 0x00001000010a7983 */ /* 0x000ee80000100a00 */
[----:B------:R-:W4:Y:S01]  /*3140*/  LDL.64 R12, [R1+0x18] ;  /* 0x00001800010c7983 */ /* 0x000f220000100a00 */
[----:B------:R-:W-:Y:S01]  /*3150*/  @P0 LOP3.LUT R0, R41, 0x3f, RZ, 0x3c, !PT ;  /* 0x0000003f29000812 */ /* 0x000fe200078e3cff */
[----:B------:R-:W-:Y:S01]  /*3160*/  BSSY.RECONVERGENT B3, `(.L_x_48) ;  /* 0x0000034000037945 */ /* 0x000fe20003800200 */
[----:B--2---:R-:W-:-:S02]  /*3170*/  @P0 SHF.R.U64 R15, R24, 0x1, R25 ;  /* 0x00000001180f0819 */ /* 0x004fc40000001219 */
[----:B------:R-:W-:Y:S02]  /*3180*/  @P0 SHF.R.U32.HI R25, RZ, 0x1, R25 ;  /* 0x00000001ff190819 */ /* 0x000fe40000011619 */
[CC--:B---3--:R-:W-:Y:S02]  /*3190*/  @P0 SHF.L.U32 R35, R10.reuse, R41.reuse, RZ ;  /* 0x000000290a230219 */ /* 0x0c8fe400000006ff */
[----:B------:R-:W-:Y:S02]  /*31a0*/  @P0 SHF.R.U64 R14, R15, R0, R25 ;  /* 0x000000000f0e0219 */ /* 0x000fe40000001219 */
[--C-:B------:R-:W-:Y:S02]  /*31b0*/  @P0 SHF.R.U32.HI R39, RZ, 0x1, R11.reuse ;  /* 0x00000001ff270819 */ /* 0x100fe4000001160b */
[C-C-:B------:R-:W-:Y:S02]  /*31c0*/  @P0 SHF.R.U64 R37, R10.reuse, 0x1, R11.reuse ;  /* 0x000000010a250819 */ /* 0x140fe4000000120b */
[----:B------:R-:W-:-:S02]  /*31d0*/  @P0 SHF.L.U64.HI R24, R10, R41, R11 ;  /* 0x000000290a180219 */ /* 0x000fc4000001020b */
[----:B------:R-:W-:Y:S02]  /*31e0*/  @P0 SHF.R.U32.HI R15, RZ, R0, R25 ;  /* 0x00000000ff0f0219 */ /* 0x000fe40000011619 */
[----:B------:R-:W-:Y:S02]  /*31f0*/  @P0 LOP3.LUT R10, R35, R14, RZ, 0xfc, !PT ;  /* 0x0000000e230a0212 */ /* 0x000fe400078efcff */
[----:B----4-:R-:W-:Y:S02]  /*3200*/  @P0 SHF.L.U32 R25, R12, R41, RZ ;  /* 0x000000290c190219 */ /* 0x010fe400000006ff */
[----:B0-----:R-:W-:Y:S02]  /*3210*/  @P0 SHF.R.U64 R26, R37, R0, R39 ;  /* 0x00000000251a0219 */ /* 0x001fe40000001227 */
[----:B------:R-:W-:Y:S01]  /*3220*/  @P0 LOP3.LUT R11, R24, R15, RZ, 0xfc, !PT ;  /* 0x0000000f180b0212 */ /* 0x000fe200078efcff */
[----:B------:R-:W-:Y:S01]  /*3230*/  IMAD.SHL.U32 R24, R10, 0x4, RZ ;  /* 0x000000040a187824 */ /* 0x000fe200078e00ff */
[----:B------:R-:W-:-:S02]  /*3240*/  @P0 SHF.L.U64.HI R41, R12, R41, R13 ;  /* 0x000000290c290219 */ /* 0x000fc4000001020d */
[----:B------:R-:W-:Y:S02]  /*3250*/  @P0 LOP3.LUT R12, R25, R26, RZ, 0xfc, !PT ;  /* 0x0000001a190c0212 */ /* 0x000fe400078efcff */
[----:B------:R-:W-:Y:S02]  /*3260*/  @P0 SHF.R.U32.HI R0, RZ, R0, R39 ;  /* 0x00000000ff000219 */ /* 0x000fe40000011627 */
[----:B------:R-:W-:Y:S02]  /*3270*/  SHF.L.U64.HI R25, R10, 0x2, R11 ;  /* 0x000000020a197819 */ /* 0x000fe4000001020b */
[----:B------:R-:W-:Y:S02]  /*3280*/  @P0 LOP3.LUT R13, R41, R0, RZ, 0xfc, !PT ;  /* 0x00000000290d0212 */ /* 0x000fe400078efcff */
[----:B------:R-:W-:Y:S02]  /*3290*/  SHF.L.W.U32.HI R11, R11, 0x2, R12 ;  /* 0x000000020b0b7819 */ /* 0x000fe40000010e0c */
[----:B------:R-:W-:-:S02]  /*32a0*/  IADD3 RZ, P0, PT, RZ, -R24, RZ ;  /* 0x80000018ffff7210 */ /* 0x000fc40007f1e0ff */
[----:B------:R-:W-:Y:S02]  /*32b0*/  LOP3.LUT R0, RZ, R25, RZ, 0x33, !PT ;  /* 0x00000019ff007212 */ /* 0x000fe400078e33ff */
[----:B------:R-:W-:Y:S02]  /*32c0*/  SHF.L.W.U32.HI R12, R12, 0x2, R13 ;  /* 0x000000020c0c7819 */ /* 0x000fe40000010e0d */
[----:B------:R-:W-:Y:S02]  /*32d0*/  LOP3.LUT R10, RZ, R11, RZ, 0x33, !PT ;  /* 0x0000000bff0a7212 */ /* 0x000fe400078e33ff */
[----:B------:R-:W-:Y:S02]  /*32e0*/  IADD3.X R14, P0, PT, RZ, R0, RZ, P0, !PT ;  /* 0x00000000ff0e7210 */ /* 0x000fe4000071e4ff */
[----:B------:R-:W-:Y:S02]  /*32f0*/  LOP3.LUT R15, RZ, R12, RZ, 0x33, !PT ;  /* 0x0000000cff0f7212 */ /* 0x000fe400078e33ff */
[----:B------:R-:W-:-:S02]  /*3300*/  ISETP.GT.U32.AND P2, PT, R11, -0x1, PT ;  /* 0xffffffff0b00780c */ /* 0x000fc40003f44070 */
[----:B------:R-:W-:Y:S02]  /*3310*/  IADD3.X R0, P1, PT, RZ, R10, RZ, P0, !PT ;  /* 0x0000000aff007210 */ /* 0x000fe4000073e4ff */
[C---:B------:R-:W-:Y:S02]  /*3320*/  ISETP.GT.AND.EX P0, PT, R12.reuse, -0x1, PT, P2 ;  /* 0xffffffff0c00780c */ /* 0x040fe40003f04320 */
[----:B------:R-:W-:Y:S02]  /*3330*/  IADD3.X R15, PT, PT, RZ, R15, RZ, P1, !PT ;  /* 0x0000000fff0f7210 */ /* 0x000fe40000ffe4ff */
[----:B------:R-:W-:Y:S02]  /*3340*/  SEL R35, R11, R0, P0 ;  /* 0x000000000b237207 */ /* 0x000fe40000000000 */
[----:B------:R-:W-:Y:S02]  /*3350*/  SEL R10, R12, R15, P0 ;  /* 0x0000000f0c0a7207 */ /* 0x000fe40000000000 */
[----:B------:R-:W-:-:S02]  /*3360*/  SEL R25, R25, R14, P0 ;  /* 0x0000000e19197207 */ /* 0x000fc40000000000 */
[----:B------:R-:W-:-:S03]  /*3370*/  ISETP.NE.U32.AND P1, PT, R10, RZ, PT ;  /* 0x000000ff0a00720c */ /* 0x000fc60003f25070 */
[----:B------:R-:W-:Y:S01]  /*3380*/  @!P0 IMAD.MOV R24, RZ, RZ, -R24 ;  /* 0x000000ffff188224 */ /* 0x000fe200078e0a18 */
[----:B------:R-:W-:-:S06]  /*3390*/  SEL R11, R35, R10, !P1 ;  /* 0x0000000a230b7207 */ /* 0x000fcc0004800000 */
[----:B------:R-:W0:Y:S02]  /*33a0*/  FLO.U32 R11, R11 ;  /* 0x0000000b000b7300 */ /* 0x000e2400000e0000 */
[C---:B0-----:R-:W-:Y:S02]  /*33b0*/  IADD3 R15, PT, PT, -R11.reuse, 0x1f, RZ ;  /* 0x0000001f0b0f7810 */ /* 0x041fe40007ffe1ff */
[----:B------:R-:W-:-:S03]  /*33c0*/  IADD3 R0, PT, PT, -R11, 0x3f, RZ ;  /* 0x0000003f0b007810 */ /* 0x000fc60007ffe1ff */
[----:B------:R-:W-:-:S05]  /*33d0*/  @P1 IMAD.MOV R0, RZ, RZ, R15 ;  /* 0x000000ffff001224 */ /* 0x000fca00078e020f */
[----:B------:R-:W-:-:S13]  /*33e0*/  ISETP.NE.AND P1, PT, R0, RZ, PT ;  /* 0x000000ff0000720c */ /* 0x000fda0003f25270 */
[----:B------:R-:W-:Y:S05]  /*33f0*/  @!P1 BRA `(.L_x_49) ;  /* 0x0000000000289947 */ /* 0x000fea0003800000 */
[--C-:B------:R-:W-:Y:S02]  /*3400*/  SHF.R.U64 R15, R24, 0x1, R25.reuse ;  /* 0x00000001180f7819 */ /* 0x100fe40000001219 */
[C---:B------:R-:W-:Y:S02]  /*3410*/  LOP3.LUT R11, R0.reuse, 0x3f, RZ, 0xc0, !PT ;  /* 0x0000003f000b7812 */ /* 0x040fe400078ec0ff */
[----:B------:R-:W-:Y:S02]  /*3420*/  SHF.R.U32.HI R25, RZ, 0x1, R25 ;  /* 0x00000001ff197819 */ /* 0x000fe40000011619 */
[----:B------:R-:W-:Y:S02]  /*3430*/  LOP3.LUT R14, R0, 0x3f, RZ, 0xc, !PT ;  /* 0x0000003f000e7812 */ /* 0x000fe400078e0cff */
[CC--:B------:R-:W-:Y:S02]  /*3440*/  SHF.L.U64.HI R27, R35.reuse, R11.reuse, R10 ;  /* 0x0000000b231b7219 */ /* 0x0c0fe4000001020a */
[----:B------:R-:W-:-:S02]  /*3450*/  SHF.L.U32 R11, R35, R11, RZ ;  /* 0x0000000b230b7219 */ /* 0x000fc400000006ff */
[-CC-:B------:R-:W-:Y:S02]  /*3460*/  SHF.R.U64 R10, R15, R14.reuse, R25.reuse ;  /* 0x0000000e0f0a7219 */ /* 0x180fe40000001219 */
[----:B------:R-:W-:Y:S02]  /*3470*/  SHF.R.U32.HI R14, RZ, R14, R25 ;  /* 0x0000000eff0e7219 */ /* 0x000fe40000011619 */
[----:B------:R-:W-:Y:S02]  /*3480*/  LOP3.LUT R35, R11, R10, RZ, 0xfc, !PT ;  /* 0x0000000a0b237212 */ /* 0x000fe400078efcff */
[----:B------:R-:W-:-:S07]  /*3490*/  LOP3.LUT R10, R27, R14, RZ, 0xfc, !PT ;  /* 0x0000000e1b0a7212 */ /* 0x000fce00078efcff */
.L_x_49:
[----:B------:R-:W-:Y:S05]  /*34a0*/  BSYNC.RECONVERGENT B3 ;  /* 0x0000000000037941 */ /* 0x000fea0003800200 */
.L_x_48:
[----:B------:R-:W-:Y:S01]  /*34b0*/  IMAD.WIDE.U32 R24, R35, 0x2168c235, RZ ;  /* 0x2168c23523187825 */ /* 0x000fe200078e00ff */
[----:B------:R-:W-:-:S03]  /*34c0*/  SHF.R.U32.HI R13, RZ, 0x1e, R13 ;  /* 0x0000001eff0d7819 */ /* 0x000fc6000001160d */
[----:B------:R-:W-:Y:S01]  /*34d0*/  IMAD.MOV.U32 R14, RZ, RZ, R25 ;  /* 0x000000ffff0e7224 */ /* 0x000fe200078e0019 */
[----:B------:R-:W-:Y:S01]  /*34e0*/  IADD3 RZ, P1, PT, R24, R24, RZ ;  /* 0x0000001818ff7210 */ /* 0x000fe20007f3e0ff */
[----:B------:R-:W-:Y:S01]  /*34f0*/  IMAD.MOV.U32 R15, RZ, RZ, RZ ;  /* 0x000000ffff0f7224 */ /* 0x000fe200078e00ff */
[----:B------:R-:W-:Y:S01]  /*3500*/  LEA.HI R12, R12, R13, RZ, 0x1 ;  /* 0x0000000d0c0c7211 */ /* 0x000fe200078f08ff */
[----:B------:R-:W-:-:S04]  /*3510*/  IMAD.HI.U32 R11, R10, -0x36f0255e, RZ ;  /* 0xc90fdaa20a0b7827 */ /* 0x000fc800078e00ff */
[----:B------:R-:W-:-:S04]  /*3520*/  IMAD.WIDE.U32 R14, R35, -0x36f0255e, R14 ;  /* 0xc90fdaa2230e7825 */ /* 0x000fc800078e000e */
[C---:B------:R-:W-:Y:S02]  /*3530*/  IMAD R25, R10.reuse, -0x36f0255e, RZ ;  /* 0xc90fdaa20a197824 */ /* 0x040fe400078e02ff */
[----:B------:R-:W-:-:S04]  /*3540*/  IMAD.WIDE.U32 R14, P2, R10, 0x2168c235, R14 ;  /* 0x2168c2350a0e7825 */ /* 0x000fc8000784000e */
[----:B------:R-:W-:Y:S01]  /*3550*/  IMAD.X R10, RZ, RZ, R11, P2 ;  /* 0x000000ffff0a7224 */ /* 0x000fe200010e060b */
[----:B------:R-:W-:Y:S02]  /*3560*/  IADD3 R11, P2, PT, R25, R15, RZ ;  /* 0x0000000f190b7210 */ /* 0x000fe40007f5e0ff */
[----:B------:R-:W-:Y:S02]  /*3570*/  IADD3.X RZ, P1, PT, R14, R14, RZ, P1, !PT ;  /* 0x0000000e0eff7210 */ /* 0x000fe40000f3e4ff */
[C---:B------:R-:W-:Y:S01]  /*3580*/  ISETP.GT.U32.AND P3, PT, R11.reuse, RZ, PT ;  /* 0x000000ff0b00720c */ /* 0x040fe20003f64070 */
[----:B------:R-:W-:Y:S01]  /*3590*/  IMAD.X R10, RZ, RZ, R10, P2 ;  /* 0x000000ffff0a7224 */ /* 0x000fe200010e060a */
[----:B------:R-:W-:-:S04]  /*35a0*/  IADD3.X R14, P2, PT, R11, R11, RZ, P1, !PT ;  /* 0x0000000b0b0e7210 */ /* 0x000fc80000f5e4ff */
[C---:B------:R-:W-:Y:S01]  /*35b0*/  ISETP.GT.AND.EX P1, PT, R10.reuse, RZ, PT, P3 ;  /* 0x000000ff0a00720c */ /* 0x040fe20003f24330 */
[----:B------:R-:W-:-:S03]  /*35c0*/  IMAD.X R15, R10, 0x1, R10, P2 ;  /* 0x000000010a0f7824 */ /* 0x000fc600010e060a */
[----:B------:R-:W-:Y:S02]  /*35d0*/  SEL R14, R14, R11, P1 ;  /* 0x0000000b0e0e7207 */ /* 0x000fe40000800000 */
[----:B------:R-:W-:Y:S02]  /*35e0*/  SEL R11, R15, R10, P1 ;  /* 0x0000000a0f0b7207 */ /* 0x000fe40000800000 */
[----:B------:R-:W-:Y:S02]  /*35f0*/  IADD3 R10, P2, PT, R14, 0x1, RZ ;  /* 0x000000010e0a7810 */ /* 0x000fe40007f5e0ff */
[----:B------:R-:W-:Y:S02]  /*3600*/  SEL R15, RZ, 0xffffffff, !P1 ;  /* 0xffffffffff0f7807 */ /* 0x000fe40004800000 */
[----:B------:R-:W-:Y:S02]  /*3610*/  IADD3.X R11, PT, PT, RZ, R11, RZ, P2, !PT ;  /* 0x0000000bff0b7210 */ /* 0x000fe400017fe4ff */
[----:B------:R-:W-:Y:S01]  /*3620*/  LOP3.LUT P1, R9, R9, 0x80000000, RZ, 0xc0, !PT ;  /* 0x8000000009097812 */ /* 0x000fe2000782c0ff */
[----:B------:R-:W-:Y:S01]  /*3630*/  IMAD.IADD R0, R15, 0x1, -R0 ;  /* 0x000000010f007824 */ /* 0x000fe200078e0a00 */
[----:B------:R-:W-:-:S02]  /*3640*/  SHF.R.U64 R10, R10, 0xa, R11 ;  /* 0x0000000a0a0a7819 */ /* 0x000fc4000000120b */
[----:B------:R-:W-:Y:S01]  /*3650*/  @!P0 LOP3.LUT R9, R9, 0x80000000, RZ, 0x3c, !PT ;  /* 0x8000000009098812 */ /* 0x000fe200078e3cff */
[----:B------:R-:W-:Y:S01]  /*3660*/  IMAD.SHL.U32 R0, R0, 0x100000, RZ ;  /* 0x0010000000007824 */ /* 0x000fe200078e00ff */
[----:B------:R-:W-:-:S04]  /*3670*/  IADD3 R10, P2, PT, R10, 0x1, RZ ;  /* 0x000000010a0a7810 */ /* 0x000fc80007f5e0ff */
[----:B------:R-:W-:-:S03]  /*3680*/  LEA.HI.X R11, R11, RZ, RZ, 0x16, P2 ;  /* 0x000000ff0b0b7211 */ /* 0x000fc600010fb4ff */
[----:B------:R-:W-:Y:S01]  /*3690*/  @P1 IMAD.MOV R12, RZ, RZ, -R12 ;  /* 0x000000ffff0c1224 */ /* 0x000fe200078e0a0c */
[--C-:B------:R-:W-:Y:S02]  /*36a0*/  SHF.R.U64 R10, R10, 0x1, R11.reuse ;  /* 0x000000010a0a7819 */ /* 0x100fe4000000120b */
[----:B------:R-:W-:Y:S02]  /*36b0*/  SHF.R.U32.HI R11, RZ, 0x1, R11 ;  /* 0x00000001ff0b7819 */ /* 0x000fe4000001160b */
[----:B------:R-:W-:-:S04]  /*36c0*/  IADD3 R34, P2, P3, RZ, RZ, R10 ;  /* 0x000000ffff227210 */ /* 0x000fc80007b5e00a */
[----:B------:R-:W-:-:S04]  /*36d0*/  IADD3.X R0, PT, PT, R0, 0x3fe00000, R11, P2, P3 ;  /* 0x3fe0000000007810 */ /* 0x000fc800017e640b */
[----:B------:R-:W-:-:S07]  /*36e0*/  LOP3.LUT R35, R0, R9, RZ, 0xfc, !PT ;  /* 0x0000000900237212 */ /* 0x000fce00078efcff */
.L_x_43:
[----:B------:R-:W-:Y:S02]  /*36f0*/  IMAD.MOV.U32 R9, RZ, RZ, 0x0 ;  /* 0x00000000ff097424 */ /* 0x000fe400078e00ff */
[----:B------:R-:W-:Y:S02]  /*3700*/  IMAD.MOV.U32 R0, RZ, RZ, R12 ;  /* 0x000000ffff007224 */ /* 0x000fe400078e000c */
[----:B------:R-:W-:Y:S05]  /*3710*/  RET.REL.NODEC R8 `(_Z11ray_tracingPfiiiiiiii) ;  /* 0xffffffc808387950 */ /* 0x000fea0003c3ffff */
.L_x_50:
[----:B------:R-:W-:-:S00]  /*3720*/  BRA `(.L_x_50) ;  /* 0xfffffffc00fc7947 */ /* 0x000fc0000383ffff */
[----:B------:R-:W-:-:S00]  /*3730*/  NOP ;  /* 0x0000000000007918 */ /* 0x000fc00000000000 */
        /* <DEDUP_REMOVED lines=12> */
.L_x_53:


//--------------------- .nv.global.init           --------------------------
	.section	.nv.global.init,"aw",@progbits
	.align	16
.nv.global.init:
	.type		__cudart_sin_cos_coeffs,@object
	.size		__cudart_sin_cos_coeffs,(__cudart_i2opi_d - __cudart_sin_cos_coeffs)
__cudart_sin_cos_coeffs:
        /*0000*/ 	.byte	0x46, 0xd2, 0xb0, 0x2c, 0xf1, 0xe5, 0x5a, 0xbe, 0x92, 0xe3, 0xac, 0x69, 0xe3, 0x1d, 0xc7, 0x3e
        /*0010*/ 	.byte	0xa1, 0x62, 0xdb, 0x19, 0xa0, 0x01, 0x2a, 0xbf, 0x18, 0x08, 0x11, 0x11, 0x11, 0x11, 0x81, 0x3f
        /*0020*/ 	.byte	0x54, 0x55, 0x55, 0x55, 0x55, 0x55, 0xc5, 0xbf, 0x00, 0x00, 0x00, 0x00, 0x00, 0x00, 0x00, 0x00
        /*0030*/ 	.byte	0x00, 0x00, 0x00, 0x00, 0x00, 0x00, 0x00, 0x00, 0x64, 0x81, 0xfd, 0x20, 0x83, 0xff, 0xa8, 0xbd
        /*0040*/ 	.byte	0x28, 0x85, 0xef, 0xc1, 0xa7, 0xee, 0x21, 0x3e, 0xd9, 0xe6, 0x06, 0x8e, 0x4f, 0x7e, 0x92, 0xbe
        /*0050*/ 	.byte	0xe9, 0xbc, 0xdd, 0x19, 0xa0, 0x01, 0xfa, 0x3e, 0x47, 0x5d, 0xc1, 0x16, 0x6c, 0xc1, 0x56, 0xbf
        /*0060*/ 	.byte	0x51, 0x55, 0x55, 0x55, 0x55, 0x55, 0xa5, 0x3f, 0x00, 0x00, 0x00, 0x00, 0x00, 0x00, 0xe0, 0xbf
        /*0070*/ 	.byte	0x00, 0x00, 0x00, 0x00, 0x00, 0x00, 0xf0, 0x3f, 0x00, 0x00, 0x00, 0x00, 0x00, 0x00, 0x00, 0x00
	.type		__cudart_i2opi_d,@object
	.size		__cudart_i2opi_d,(.L_0 - __cudart_i2opi_d)
__cudart_i2opi_d:
        /* <DEDUP_REMOVED lines=9> */
.L_0:


//--------------------- .nv.shared.reserved.0     --------------------------
	.section	.nv.shared.reserved.0,"aw",@nobits
	.weak		__nv_reservedSMEM_offset_0_alias
	.size		__nv_reservedSMEM_offset_0_alias, 0, 64
	.other		__nv_reservedSMEM_offset_0_alias,@"STO_CUDA_RESERVED_SHARED STV_DEFAULT"
__nv_reservedSMEM_offset_0_alias:
	.zero		0
	.zero		64


//--------------------- .nv.constant0._Z11ray_tracingPfiiiiiiii --------------------------
	.section	.nv.constant0._Z11ray_tracingPfiiiiiiii,"a",@progbits
	.sectionflags	@""
	.align	4
.nv.constant0._Z11ray_tracingPfiiiiiiii:
	.zero		936


//--------------------- SYMBOLS --------------------------

	.type		.nv.reservedSmem.offset0,@object
	.size		.nv.reservedSmem.offset0,0x4
